//
// Generated by NVIDIA NVVM Compiler
//
// Compiler Build ID: CL-36424714
// Cuda compilation tools, release 13.0, V13.0.88
// Based on NVVM 20.0.0
//

.version 9.0
.target sm_100
.address_size 64

	// .globl	_Z7add_vecPfPKfi
.extern .shared .align 16 .b8 probs[];

.visible .entry _Z7add_vecPfPKfi(
	.param .u64 .ptr .align 1 _Z7add_vecPfPKfi_param_0,
	.param .u64 .ptr .align 1 _Z7add_vecPfPKfi_param_1,
	.param .u32 _Z7add_vecPfPKfi_param_2
)
{
	.reg .pred 	%p<2>;
	.reg .b32 	%r<6>;
	.reg .b32 	%f<4>;
	.reg .b64 	%rd<8>;

	ld.param.u64 	%rd1, [_Z7add_vecPfPKfi_param_0];
	ld.param.u64 	%rd2, [_Z7add_vecPfPKfi_param_1];
	ld.param.u32 	%r2, [_Z7add_vecPfPKfi_param_2];
	mov.u32 	%r3, %ctaid.x;
	shl.b32 	%r4, %r3, 8;
	mov.u32 	%r5, %tid.x;
	add.s32 	%r1, %r4, %r5;
	setp.ge.s32 	%p1, %r1, %r2;
	@%p1 bra 	$L__BB0_2;
	cvta.to.global.u64 	%rd3, %rd2;
	cvta.to.global.u64 	%rd4, %rd1;
	mul.wide.s32 	%rd5, %r1, 4;
	add.s64 	%rd6, %rd3, %rd5;
	ld.global.f32 	%f1, [%rd6];
	add.s64 	%rd7, %rd4, %rd5;
	ld.global.f32 	%f2, [%rd7];
	add.f32 	%f3, %f1, %f2;
	st.global.f32 	[%rd7], %f3;
$L__BB0_2:
	ret;

}
	// .globl	_Z6ln_tokPf
.visible .entry _Z6ln_tokPf(
	.param .u64 .ptr .align 1 _Z6ln_tokPf_param_0
)
{
	.reg .pred 	%p<4>;
	.reg .b32 	%r<14>;
	.reg .b32 	%f<170>;
	.reg .b64 	%rd<17>;

	ld.param.u64 	%rd11, [_Z6ln_tokPf_param_0];
	cvta.to.global.u64 	%rd1, %rd11;
	mov.u32 	%r8, %ctaid.x;
	mul.wide.u32 	%rd2, %r8, 1024;
	add.s64 	%rd12, %rd2, %rd1;
	add.s64 	%rd14, %rd12, 64;
	mov.b32 	%r11, 0;
	mov.f32 	%f168, 0f00000000;
$L__BB1_1:
	ld.global.f32 	%f8, [%rd14+-64];
	add.f32 	%f9, %f168, %f8;
	ld.global.f32 	%f10, [%rd14+-60];
	add.f32 	%f11, %f9, %f10;
	ld.global.f32 	%f12, [%rd14+-56];
	add.f32 	%f13, %f11, %f12;
	ld.global.f32 	%f14, [%rd14+-52];
	add.f32 	%f15, %f13, %f14;
	ld.global.f32 	%f16, [%rd14+-48];
	add.f32 	%f17, %f15, %f16;
	ld.global.f32 	%f18, [%rd14+-44];
	add.f32 	%f19, %f17, %f18;
	ld.global.f32 	%f20, [%rd14+-40];
	add.f32 	%f21, %f19, %f20;
	ld.global.f32 	%f22, [%rd14+-36];
	add.f32 	%f23, %f21, %f22;
	ld.global.f32 	%f24, [%rd14+-32];
	add.f32 	%f25, %f23, %f24;
	ld.global.f32 	%f26, [%rd14+-28];
	add.f32 	%f27, %f25, %f26;
	ld.global.f32 	%f28, [%rd14+-24];
	add.f32 	%f29, %f27, %f28;
	ld.global.f32 	%f30, [%rd14+-20];
	add.f32 	%f31, %f29, %f30;
	ld.global.f32 	%f32, [%rd14+-16];
	add.f32 	%f33, %f31, %f32;
	ld.global.f32 	%f34, [%rd14+-12];
	add.f32 	%f35, %f33, %f34;
	ld.global.f32 	%f36, [%rd14+-8];
	add.f32 	%f37, %f35, %f36;
	ld.global.f32 	%f38, [%rd14+-4];
	add.f32 	%f39, %f37, %f38;
	ld.global.f32 	%f40, [%rd14];
	add.f32 	%f41, %f39, %f40;
	ld.global.f32 	%f42, [%rd14+4];
	add.f32 	%f43, %f41, %f42;
	ld.global.f32 	%f44, [%rd14+8];
	add.f32 	%f45, %f43, %f44;
	ld.global.f32 	%f46, [%rd14+12];
	add.f32 	%f47, %f45, %f46;
	ld.global.f32 	%f48, [%rd14+16];
	add.f32 	%f49, %f47, %f48;
	ld.global.f32 	%f50, [%rd14+20];
	add.f32 	%f51, %f49, %f50;
	ld.global.f32 	%f52, [%rd14+24];
	add.f32 	%f53, %f51, %f52;
	ld.global.f32 	%f54, [%rd14+28];
	add.f32 	%f55, %f53, %f54;
	ld.global.f32 	%f56, [%rd14+32];
	add.f32 	%f57, %f55, %f56;
	ld.global.f32 	%f58, [%rd14+36];
	add.f32 	%f59, %f57, %f58;
	ld.global.f32 	%f60, [%rd14+40];
	add.f32 	%f61, %f59, %f60;
	ld.global.f32 	%f62, [%rd14+44];
	add.f32 	%f63, %f61, %f62;
	ld.global.f32 	%f64, [%rd14+48];
	add.f32 	%f65, %f63, %f64;
	ld.global.f32 	%f66, [%rd14+52];
	add.f32 	%f67, %f65, %f66;
	ld.global.f32 	%f68, [%rd14+56];
	add.f32 	%f69, %f67, %f68;
	ld.global.f32 	%f70, [%rd14+60];
	add.f32 	%f168, %f69, %f70;
	add.s32 	%r11, %r11, 32;
	add.s64 	%rd14, %rd14, 128;
	setp.ne.s32 	%p1, %r11, 256;
	@%p1 bra 	$L__BB1_1;
	mul.f32 	%f3, %f168, 0f3B800000;
	add.s64 	%rd16, %rd12, 32;
	mov.f32 	%f169, 0f00000000;
	mov.b32 	%r12, 0;
	mov.u64 	%rd15, %rd16;
$L__BB1_3:
	ld.global.f32 	%f72, [%rd15+-32];
	sub.f32 	%f73, %f72, %f3;
	fma.rn.f32 	%f74, %f73, %f73, %f169;
	ld.global.f32 	%f75, [%rd15+-28];
	sub.f32 	%f76, %f75, %f3;
	fma.rn.f32 	%f77, %f76, %f76, %f74;
	ld.global.f32 	%f78, [%rd15+-24];
	sub.f32 	%f79, %f78, %f3;
	fma.rn.f32 	%f80, %f79, %f79, %f77;
	ld.global.f32 	%f81, [%rd15+-20];
	sub.f32 	%f82, %f81, %f3;
	fma.rn.f32 	%f83, %f82, %f82, %f80;
	ld.global.f32 	%f84, [%rd15+-16];
	sub.f32 	%f85, %f84, %f3;
	fma.rn.f32 	%f86, %f85, %f85, %f83;
	ld.global.f32 	%f87, [%rd15+-12];
	sub.f32 	%f88, %f87, %f3;
	fma.rn.f32 	%f89, %f88, %f88, %f86;
	ld.global.f32 	%f90, [%rd15+-8];
	sub.f32 	%f91, %f90, %f3;
	fma.rn.f32 	%f92, %f91, %f91, %f89;
	ld.global.f32 	%f93, [%rd15+-4];
	sub.f32 	%f94, %f93, %f3;
	fma.rn.f32 	%f95, %f94, %f94, %f92;
	ld.global.f32 	%f96, [%rd15];
	sub.f32 	%f97, %f96, %f3;
	fma.rn.f32 	%f98, %f97, %f97, %f95;
	ld.global.f32 	%f99, [%rd15+4];
	sub.f32 	%f100, %f99, %f3;
	fma.rn.f32 	%f101, %f100, %f100, %f98;
	ld.global.f32 	%f102, [%rd15+8];
	sub.f32 	%f103, %f102, %f3;
	fma.rn.f32 	%f104, %f103, %f103, %f101;
	ld.global.f32 	%f105, [%rd15+12];
	sub.f32 	%f106, %f105, %f3;
	fma.rn.f32 	%f107, %f106, %f106, %f104;
	ld.global.f32 	%f108, [%rd15+16];
	sub.f32 	%f109, %f108, %f3;
	fma.rn.f32 	%f110, %f109, %f109, %f107;
	ld.global.f32 	%f111, [%rd15+20];
	sub.f32 	%f112, %f111, %f3;
	fma.rn.f32 	%f113, %f112, %f112, %f110;
	ld.global.f32 	%f114, [%rd15+24];
	sub.f32 	%f115, %f114, %f3;
	fma.rn.f32 	%f116, %f115, %f115, %f113;
	ld.global.f32 	%f117, [%rd15+28];
	sub.f32 	%f118, %f117, %f3;
	fma.rn.f32 	%f169, %f118, %f118, %f116;
	add.s32 	%r12, %r12, 16;
	add.s64 	%rd15, %rd15, 64;
	setp.ne.s32 	%p2, %r12, 256;
	@%p2 bra 	$L__BB1_3;
	fma.rn.f32 	%f119, %f169, 0f3B800000, 0f3727C5AC;
	rsqrt.approx.f32 	%f6, %f119;
	mov.b32 	%r13, 0;
$L__BB1_5:
	ld.global.f32 	%f120, [%rd16+-32];
	sub.f32 	%f121, %f120, %f3;
	mul.f32 	%f122, %f6, %f121;
	st.global.f32 	[%rd16+-32], %f122;
	ld.global.f32 	%f123, [%rd16+-28];
	sub.f32 	%f124, %f123, %f3;
	mul.f32 	%f125, %f6, %f124;
	st.global.f32 	[%rd16+-28], %f125;
	ld.global.f32 	%f126, [%rd16+-24];
	sub.f32 	%f127, %f126, %f3;
	mul.f32 	%f128, %f6, %f127;
	st.global.f32 	[%rd16+-24], %f128;
	ld.global.f32 	%f129, [%rd16+-20];
	sub.f32 	%f130, %f129, %f3;
	mul.f32 	%f131, %f6, %f130;
	st.global.f32 	[%rd16+-20], %f131;
	ld.global.f32 	%f132, [%rd16+-16];
	sub.f32 	%f133, %f132, %f3;
	mul.f32 	%f134, %f6, %f133;
	st.global.f32 	[%rd16+-16], %f134;
	ld.global.f32 	%f135, [%rd16+-12];
	sub.f32 	%f136, %f135, %f3;
	mul.f32 	%f137, %f6, %f136;
	st.global.f32 	[%rd16+-12], %f137;
	ld.global.f32 	%f138, [%rd16+-8];
	sub.f32 	%f139, %f138, %f3;
	mul.f32 	%f140, %f6, %f139;
	st.global.f32 	[%rd16+-8], %f140;
	ld.global.f32 	%f141, [%rd16+-4];
	sub.f32 	%f142, %f141, %f3;
	mul.f32 	%f143, %f6, %f142;
	st.global.f32 	[%rd16+-4], %f143;
	ld.global.f32 	%f144, [%rd16];
	sub.f32 	%f145, %f144, %f3;
	mul.f32 	%f146, %f6, %f145;
	st.global.f32 	[%rd16], %f146;
	ld.global.f32 	%f147, [%rd16+4];
	sub.f32 	%f148, %f147, %f3;
	mul.f32 	%f149, %f6, %f148;
	st.global.f32 	[%rd16+4], %f149;
	ld.global.f32 	%f150, [%rd16+8];
	sub.f32 	%f151, %f150, %f3;
	mul.f32 	%f152, %f6, %f151;
	st.global.f32 	[%rd16+8], %f152;
	ld.global.f32 	%f153, [%rd16+12];
	sub.f32 	%f154, %f153, %f3;
	mul.f32 	%f155, %f6, %f154;
	st.global.f32 	[%rd16+12], %f155;
	ld.global.f32 	%f156, [%rd16+16];
	sub.f32 	%f157, %f156, %f3;
	mul.f32 	%f158, %f6, %f157;
	st.global.f32 	[%rd16+16], %f158;
	ld.global.f32 	%f159, [%rd16+20];
	sub.f32 	%f160, %f159, %f3;
	mul.f32 	%f161, %f6, %f160;
	st.global.f32 	[%rd16+20], %f161;
	ld.global.f32 	%f162, [%rd16+24];
	sub.f32 	%f163, %f162, %f3;
	mul.f32 	%f164, %f6, %f163;
	st.global.f32 	[%rd16+24], %f164;
	ld.global.f32 	%f165, [%rd16+28];
	sub.f32 	%f166, %f165, %f3;
	mul.f32 	%f167, %f6, %f166;
	st.global.f32 	[%rd16+28], %f167;
	add.s32 	%r13, %r13, 16;
	add.s64 	%rd16, %rd16, 64;
	setp.ne.s32 	%p3, %r13, 256;
	@%p3 bra 	$L__BB1_5;
	ret;

}
	// .globl	_Z7ln_featPf
.visible .entry _Z7ln_featPf(
	.param .u64 .ptr .align 1 _Z7ln_featPf_param_0
)
{
	.reg .pred 	%p<4>;
	.reg .b32 	%r<14>;
	.reg .b32 	%f<170>;
	.reg .b64 	%rd<17>;

	ld.param.u64 	%rd11, [_Z7ln_featPf_param_0];
	cvta.to.global.u64 	%rd1, %rd11;
	mov.u32 	%r8, %ctaid.x;
	mul.wide.u32 	%rd2, %r8, 1024;
	add.s64 	%rd12, %rd2, %rd1;
	add.s64 	%rd14, %rd12, 64;
	mov.b32 	%r11, 0;
	mov.f32 	%f168, 0f00000000;
$L__BB2_1:
	ld.global.f32 	%f8, [%rd14+-64];
	add.f32 	%f9, %f168, %f8;
	ld.global.f32 	%f10, [%rd14+-60];
	add.f32 	%f11, %f9, %f10;
	ld.global.f32 	%f12, [%rd14+-56];
	add.f32 	%f13, %f11, %f12;
	ld.global.f32 	%f14, [%rd14+-52];
	add.f32 	%f15, %f13, %f14;
	ld.global.f32 	%f16, [%rd14+-48];
	add.f32 	%f17, %f15, %f16;
	ld.global.f32 	%f18, [%rd14+-44];
	add.f32 	%f19, %f17, %f18;
	ld.global.f32 	%f20, [%rd14+-40];
	add.f32 	%f21, %f19, %f20;
	ld.global.f32 	%f22, [%rd14+-36];
	add.f32 	%f23, %f21, %f22;
	ld.global.f32 	%f24, [%rd14+-32];
	add.f32 	%f25, %f23, %f24;
	ld.global.f32 	%f26, [%rd14+-28];
	add.f32 	%f27, %f25, %f26;
	ld.global.f32 	%f28, [%rd14+-24];
	add.f32 	%f29, %f27, %f28;
	ld.global.f32 	%f30, [%rd14+-20];
	add.f32 	%f31, %f29, %f30;
	ld.global.f32 	%f32, [%rd14+-16];
	add.f32 	%f33, %f31, %f32;
	ld.global.f32 	%f34, [%rd14+-12];
	add.f32 	%f35, %f33, %f34;
	ld.global.f32 	%f36, [%rd14+-8];
	add.f32 	%f37, %f35, %f36;
	ld.global.f32 	%f38, [%rd14+-4];
	add.f32 	%f39, %f37, %f38;
	ld.global.f32 	%f40, [%rd14];
	add.f32 	%f41, %f39, %f40;
	ld.global.f32 	%f42, [%rd14+4];
	add.f32 	%f43, %f41, %f42;
	ld.global.f32 	%f44, [%rd14+8];
	add.f32 	%f45, %f43, %f44;
	ld.global.f32 	%f46, [%rd14+12];
	add.f32 	%f47, %f45, %f46;
	ld.global.f32 	%f48, [%rd14+16];
	add.f32 	%f49, %f47, %f48;
	ld.global.f32 	%f50, [%rd14+20];
	add.f32 	%f51, %f49, %f50;
	ld.global.f32 	%f52, [%rd14+24];
	add.f32 	%f53, %f51, %f52;
	ld.global.f32 	%f54, [%rd14+28];
	add.f32 	%f55, %f53, %f54;
	ld.global.f32 	%f56, [%rd14+32];
	add.f32 	%f57, %f55, %f56;
	ld.global.f32 	%f58, [%rd14+36];
	add.f32 	%f59, %f57, %f58;
	ld.global.f32 	%f60, [%rd14+40];
	add.f32 	%f61, %f59, %f60;
	ld.global.f32 	%f62, [%rd14+44];
	add.f32 	%f63, %f61, %f62;
	ld.global.f32 	%f64, [%rd14+48];
	add.f32 	%f65, %f63, %f64;
	ld.global.f32 	%f66, [%rd14+52];
	add.f32 	%f67, %f65, %f66;
	ld.global.f32 	%f68, [%rd14+56];
	add.f32 	%f69, %f67, %f68;
	ld.global.f32 	%f70, [%rd14+60];
	add.f32 	%f168, %f69, %f70;
	add.s32 	%r11, %r11, 32;
	add.s64 	%rd14, %rd14, 128;
	setp.ne.s32 	%p1, %r11, 256;
	@%p1 bra 	$L__BB2_1;
	mul.f32 	%f3, %f168, 0f3B800000;
	add.s64 	%rd16, %rd12, 32;
	mov.f32 	%f169, 0f00000000;
	mov.b32 	%r12, 0;
	mov.u64 	%rd15, %rd16;
$L__BB2_3:
	ld.global.f32 	%f72, [%rd15+-32];
	sub.f32 	%f73, %f72, %f3;
	fma.rn.f32 	%f74, %f73, %f73, %f169;
	ld.global.f32 	%f75, [%rd15+-28];
	sub.f32 	%f76, %f75, %f3;
	fma.rn.f32 	%f77, %f76, %f76, %f74;
	ld.global.f32 	%f78, [%rd15+-24];
	sub.f32 	%f79, %f78, %f3;
	fma.rn.f32 	%f80, %f79, %f79, %f77;
	ld.global.f32 	%f81, [%rd15+-20];
	sub.f32 	%f82, %f81, %f3;
	fma.rn.f32 	%f83, %f82, %f82, %f80;
	ld.global.f32 	%f84, [%rd15+-16];
	sub.f32 	%f85, %f84, %f3;
	fma.rn.f32 	%f86, %f85, %f85, %f83;
	ld.global.f32 	%f87, [%rd15+-12];
	sub.f32 	%f88, %f87, %f3;
	fma.rn.f32 	%f89, %f88, %f88, %f86;
	ld.global.f32 	%f90, [%rd15+-8];
	sub.f32 	%f91, %f90, %f3;
	fma.rn.f32 	%f92, %f91, %f91, %f89;
	ld.global.f32 	%f93, [%rd15+-4];
	sub.f32 	%f94, %f93, %f3;
	fma.rn.f32 	%f95, %f94, %f94, %f92;
	ld.global.f32 	%f96, [%rd15];
	sub.f32 	%f97, %f96, %f3;
	fma.rn.f32 	%f98, %f97, %f97, %f95;
	ld.global.f32 	%f99, [%rd15+4];
	sub.f32 	%f100, %f99, %f3;
	fma.rn.f32 	%f101, %f100, %f100, %f98;
	ld.global.f32 	%f102, [%rd15+8];
	sub.f32 	%f103, %f102, %f3;
	fma.rn.f32 	%f104, %f103, %f103, %f101;
	ld.global.f32 	%f105, [%rd15+12];
	sub.f32 	%f106, %f105, %f3;
	fma.rn.f32 	%f107, %f106, %f106, %f104;
	ld.global.f32 	%f108, [%rd15+16];
	sub.f32 	%f109, %f108, %f3;
	fma.rn.f32 	%f110, %f109, %f109, %f107;
	ld.global.f32 	%f111, [%rd15+20];
	sub.f32 	%f112, %f111, %f3;
	fma.rn.f32 	%f113, %f112, %f112, %f110;
	ld.global.f32 	%f114, [%rd15+24];
	sub.f32 	%f115, %f114, %f3;
	fma.rn.f32 	%f116, %f115, %f115, %f113;
	ld.global.f32 	%f117, [%rd15+28];
	sub.f32 	%f118, %f117, %f3;
	fma.rn.f32 	%f169, %f118, %f118, %f116;
	add.s32 	%r12, %r12, 16;
	add.s64 	%rd15, %rd15, 64;
	setp.ne.s32 	%p2, %r12, 256;
	@%p2 bra 	$L__BB2_3;
	fma.rn.f32 	%f119, %f169, 0f3B800000, 0f3727C5AC;
	rsqrt.approx.f32 	%f6, %f119;
	mov.b32 	%r13, 0;
$L__BB2_5:
	ld.global.f32 	%f120, [%rd16+-32];
	sub.f32 	%f121, %f120, %f3;
	mul.f32 	%f122, %f6, %f121;
	st.global.f32 	[%rd16+-32], %f122;
	ld.global.f32 	%f123, [%rd16+-28];
	sub.f32 	%f124, %f123, %f3;
	mul.f32 	%f125, %f6, %f124;
	st.global.f32 	[%rd16+-28], %f125;
	ld.global.f32 	%f126, [%rd16+-24];
	sub.f32 	%f127, %f126, %f3;
	mul.f32 	%f128, %f6, %f127;
	st.global.f32 	[%rd16+-24], %f128;
	ld.global.f32 	%f129, [%rd16+-20];
	sub.f32 	%f130, %f129, %f3;
	mul.f32 	%f131, %f6, %f130;
	st.global.f32 	[%rd16+-20], %f131;
	ld.global.f32 	%f132, [%rd16+-16];
	sub.f32 	%f133, %f132, %f3;
	mul.f32 	%f134, %f6, %f133;
	st.global.f32 	[%rd16+-16], %f134;
	ld.global.f32 	%f135, [%rd16+-12];
	sub.f32 	%f136, %f135, %f3;
	mul.f32 	%f137, %f6, %f136;
	st.global.f32 	[%rd16+-12], %f137;
	ld.global.f32 	%f138, [%rd16+-8];
	sub.f32 	%f139, %f138, %f3;
	mul.f32 	%f140, %f6, %f139;
	st.global.f32 	[%rd16+-8], %f140;
	ld.global.f32 	%f141, [%rd16+-4];
	sub.f32 	%f142, %f141, %f3;
	mul.f32 	%f143, %f6, %f142;
	st.global.f32 	[%rd16+-4], %f143;
	ld.global.f32 	%f144, [%rd16];
	sub.f32 	%f145, %f144, %f3;
	mul.f32 	%f146, %f6, %f145;
	st.global.f32 	[%rd16], %f146;
	ld.global.f32 	%f147, [%rd16+4];
	sub.f32 	%f148, %f147, %f3;
	mul.f32 	%f149, %f6, %f148;
	st.global.f32 	[%rd16+4], %f149;
	ld.global.f32 	%f150, [%rd16+8];
	sub.f32 	%f151, %f150, %f3;
	mul.f32 	%f152, %f6, %f151;
	st.global.f32 	[%rd16+8], %f152;
	ld.global.f32 	%f153, [%rd16+12];
	sub.f32 	%f154, %f153, %f3;
	mul.f32 	%f155, %f6, %f154;
	st.global.f32 	[%rd16+12], %f155;
	ld.global.f32 	%f156, [%rd16+16];
	sub.f32 	%f157, %f156, %f3;
	mul.f32 	%f158, %f6, %f157;
	st.global.f32 	[%rd16+16], %f158;
	ld.global.f32 	%f159, [%rd16+20];
	sub.f32 	%f160, %f159, %f3;
	mul.f32 	%f161, %f6, %f160;
	st.global.f32 	[%rd16+20], %f161;
	ld.global.f32 	%f162, [%rd16+24];
	sub.f32 	%f163, %f162, %f3;
	mul.f32 	%f164, %f6, %f163;
	st.global.f32 	[%rd16+24], %f164;
	ld.global.f32 	%f165, [%rd16+28];
	sub.f32 	%f166, %f165, %f3;
	mul.f32 	%f167, %f6, %f166;
	st.global.f32 	[%rd16+28], %f167;
	add.s32 	%r13, %r13, 16;
	add.s64 	%rd16, %rd16, 64;
	setp.ne.s32 	%p3, %r13, 256;
	@%p3 bra 	$L__BB2_5;
	ret;

}
	// .globl	_Z6linearPKfS0_Pfi
.visible .entry _Z6linearPKfS0_Pfi(
	.param .u64 .ptr .align 1 _Z6linearPKfS0_Pfi_param_0,
	.param .u64 .ptr .align 1 _Z6linearPKfS0_Pfi_param_1,
	.param .u64 .ptr .align 1 _Z6linearPKfS0_Pfi_param_2,
	.param .u32 _Z6linearPKfS0_Pfi_param_3
)
{
	.reg .pred 	%p<3>;
	.reg .b32 	%r<9>;
	.reg .b32 	%f<52>;
	.reg .b64 	%rd<21>;

	ld.param.u64 	%rd7, [_Z6linearPKfS0_Pfi_param_0];
	ld.param.u64 	%rd8, [_Z6linearPKfS0_Pfi_param_1];
	ld.param.u64 	%rd9, [_Z6linearPKfS0_Pfi_param_2];
	mov.u32 	%r1, %tid.x;
	setp.gt.u32 	%p1, %r1, 255;
	@%p1 bra 	$L__BB3_4;
	mov.u32 	%r2, %ctaid.x;
	mul.wide.u32 	%rd10, %r2, 1024;
	cvta.to.global.u64 	%rd11, %rd7;
	add.s64 	%rd12, %rd10, %rd11;
	add.s64 	%rd20, %rd12, 32;
	mul.wide.u32 	%rd13, %r1, 4;
	cvta.to.global.u64 	%rd14, %rd8;
	add.s64 	%rd15, %rd13, %rd14;
	add.s64 	%rd19, %rd15, 8192;
	mov.f32 	%f51, 0f00000000;
	mov.b32 	%r8, 0;
$L__BB3_2:
	ld.global.f32 	%f4, [%rd20+-32];
	ld.global.f32 	%f5, [%rd19+-8192];
	fma.rn.f32 	%f6, %f4, %f5, %f51;
	ld.global.f32 	%f7, [%rd20+-28];
	ld.global.f32 	%f8, [%rd19+-7168];
	fma.rn.f32 	%f9, %f7, %f8, %f6;
	ld.global.f32 	%f10, [%rd20+-24];
	ld.global.f32 	%f11, [%rd19+-6144];
	fma.rn.f32 	%f12, %f10, %f11, %f9;
	ld.global.f32 	%f13, [%rd20+-20];
	ld.global.f32 	%f14, [%rd19+-5120];
	fma.rn.f32 	%f15, %f13, %f14, %f12;
	ld.global.f32 	%f16, [%rd20+-16];
	ld.global.f32 	%f17, [%rd19+-4096];
	fma.rn.f32 	%f18, %f16, %f17, %f15;
	ld.global.f32 	%f19, [%rd20+-12];
	ld.global.f32 	%f20, [%rd19+-3072];
	fma.rn.f32 	%f21, %f19, %f20, %f18;
	ld.global.f32 	%f22, [%rd20+-8];
	ld.global.f32 	%f23, [%rd19+-2048];
	fma.rn.f32 	%f24, %f22, %f23, %f21;
	ld.global.f32 	%f25, [%rd20+-4];
	ld.global.f32 	%f26, [%rd19+-1024];
	fma.rn.f32 	%f27, %f25, %f26, %f24;
	ld.global.f32 	%f28, [%rd20];
	ld.global.f32 	%f29, [%rd19];
	fma.rn.f32 	%f30, %f28, %f29, %f27;
	ld.global.f32 	%f31, [%rd20+4];
	ld.global.f32 	%f32, [%rd19+1024];
	fma.rn.f32 	%f33, %f31, %f32, %f30;
	ld.global.f32 	%f34, [%rd20+8];
	ld.global.f32 	%f35, [%rd19+2048];
	fma.rn.f32 	%f36, %f34, %f35, %f33;
	ld.global.f32 	%f37, [%rd20+12];
	ld.global.f32 	%f38, [%rd19+3072];
	fma.rn.f32 	%f39, %f37, %f38, %f36;
	ld.global.f32 	%f40, [%rd20+16];
	ld.global.f32 	%f41, [%rd19+4096];
	fma.rn.f32 	%f42, %f40, %f41, %f39;
	ld.global.f32 	%f43, [%rd20+20];
	ld.global.f32 	%f44, [%rd19+5120];
	fma.rn.f32 	%f45, %f43, %f44, %f42;
	ld.global.f32 	%f46, [%rd20+24];
	ld.global.f32 	%f47, [%rd19+6144];
	fma.rn.f32 	%f48, %f46, %f47, %f45;
	ld.global.f32 	%f49, [%rd20+28];
	ld.global.f32 	%f50, [%rd19+7168];
	fma.rn.f32 	%f51, %f49, %f50, %f48;
	add.s32 	%r8, %r8, 16;
	add.s64 	%rd20, %rd20, 64;
	add.s64 	%rd19, %rd19, 16384;
	setp.ne.s32 	%p2, %r8, 256;
	@%p2 bra 	$L__BB3_2;
	shl.b32 	%r6, %r2, 8;
	add.s32 	%r7, %r6, %r1;
	cvta.to.global.u64 	%rd16, %rd9;
	mul.wide.u32 	%rd17, %r7, 4;
	add.s64 	%rd18, %rd16, %rd17;
	st.global.f32 	[%rd18], %f51;
$L__BB3_4:
	ret;

}
	// .globl	_Z3mlpPKfS0_S0_Pf
.visible .entry _Z3mlpPKfS0_S0_Pf(
	.param .u64 .ptr .align 1 _Z3mlpPKfS0_S0_Pf_param_0,
	.param .u64 .ptr .align 1 _Z3mlpPKfS0_S0_Pf_param_1,
	.param .u64 .ptr .align 1 _Z3mlpPKfS0_S0_Pf_param_2,
	.param .u64 .ptr .align 1 _Z3mlpPKfS0_S0_Pf_param_3
)
{
	.reg .pred 	%p<6>;
	.reg .b32 	%r<13>;
	.reg .b32 	%f<116>;
	.reg .b64 	%rd<27>;

	ld.param.u64 	%rd11, [_Z3mlpPKfS0_S0_Pf_param_0];
	ld.param.u64 	%rd12, [_Z3mlpPKfS0_S0_Pf_param_1];
	ld.param.u64 	%rd13, [_Z3mlpPKfS0_S0_Pf_param_2];
	ld.param.u64 	%rd14, [_Z3mlpPKfS0_S0_Pf_param_3];
	mov.u32 	%r1, %tid.x;
	setp.gt.u32 	%p1, %r1, 255;
	@%p1 bra 	$L__BB4_8;
	mov.u32 	%r2, %ctaid.x;
	mul.wide.u32 	%rd15, %r2, 1024;
	cvta.to.global.u64 	%rd16, %rd11;
	add.s64 	%rd17, %rd15, %rd16;
	add.s64 	%rd25, %rd17, 32;
	mul.wide.u32 	%rd18, %r1, 4;
	or.b64  	%rd2, %rd18, 8192;
	cvta.to.global.u64 	%rd19, %rd12;
	add.s64 	%rd24, %rd19, %rd2;
	mov.f32 	%f113, 0f00000000;
	mov.b32 	%r11, 0;
$L__BB4_2:
	ld.global.f32 	%f11, [%rd25+-32];
	ld.global.f32 	%f12, [%rd24+-8192];
	fma.rn.f32 	%f13, %f11, %f12, %f113;
	ld.global.f32 	%f14, [%rd25+-28];
	ld.global.f32 	%f15, [%rd24+-7168];
	fma.rn.f32 	%f16, %f14, %f15, %f13;
	ld.global.f32 	%f17, [%rd25+-24];
	ld.global.f32 	%f18, [%rd24+-6144];
	fma.rn.f32 	%f19, %f17, %f18, %f16;
	ld.global.f32 	%f20, [%rd25+-20];
	ld.global.f32 	%f21, [%rd24+-5120];
	fma.rn.f32 	%f22, %f20, %f21, %f19;
	ld.global.f32 	%f23, [%rd25+-16];
	ld.global.f32 	%f24, [%rd24+-4096];
	fma.rn.f32 	%f25, %f23, %f24, %f22;
	ld.global.f32 	%f26, [%rd25+-12];
	ld.global.f32 	%f27, [%rd24+-3072];
	fma.rn.f32 	%f28, %f26, %f27, %f25;
	ld.global.f32 	%f29, [%rd25+-8];
	ld.global.f32 	%f30, [%rd24+-2048];
	fma.rn.f32 	%f31, %f29, %f30, %f28;
	ld.global.f32 	%f32, [%rd25+-4];
	ld.global.f32 	%f33, [%rd24+-1024];
	fma.rn.f32 	%f34, %f32, %f33, %f31;
	ld.global.f32 	%f35, [%rd25];
	ld.global.f32 	%f36, [%rd24];
	fma.rn.f32 	%f37, %f35, %f36, %f34;
	ld.global.f32 	%f38, [%rd25+4];
	ld.global.f32 	%f39, [%rd24+1024];
	fma.rn.f32 	%f40, %f38, %f39, %f37;
	ld.global.f32 	%f41, [%rd25+8];
	ld.global.f32 	%f42, [%rd24+2048];
	fma.rn.f32 	%f43, %f41, %f42, %f40;
	ld.global.f32 	%f44, [%rd25+12];
	ld.global.f32 	%f45, [%rd24+3072];
	fma.rn.f32 	%f46, %f44, %f45, %f43;
	ld.global.f32 	%f47, [%rd25+16];
	ld.global.f32 	%f48, [%rd24+4096];
	fma.rn.f32 	%f49, %f47, %f48, %f46;
	ld.global.f32 	%f50, [%rd25+20];
	ld.global.f32 	%f51, [%rd24+5120];
	fma.rn.f32 	%f52, %f50, %f51, %f49;
	ld.global.f32 	%f53, [%rd25+24];
	ld.global.f32 	%f54, [%rd24+6144];
	fma.rn.f32 	%f55, %f53, %f54, %f52;
	ld.global.f32 	%f56, [%rd25+28];
	ld.global.f32 	%f57, [%rd24+7168];
	fma.rn.f32 	%f113, %f56, %f57, %f55;
	add.s32 	%r11, %r11, 16;
	add.s64 	%rd25, %rd25, 64;
	add.s64 	%rd24, %rd24, 16384;
	setp.ne.s32 	%p2, %r11, 256;
	@%p2 bra 	$L__BB4_2;
	mul.f32 	%f3, %f113, 0f3F3504F3;
	abs.f32 	%f58, %f3;
	setp.ltu.f32 	%p3, %f58, 0f3F8060FE;
	setp.ge.f32 	%p4, %f58, 0f3F8060FE;
	mul.f32 	%f59, %f3, %f3;
	selp.f32 	%f60, %f58, %f59, %p4;
	selp.f32 	%f61, 0f38EB4C3A, 0f38B1E96A, %p4;
	selp.f32 	%f62, 0fBAAE005B, 0fBA574D20, %p4;
	fma.rn.f32 	%f63, %f61, %f60, %f62;
	selp.f32 	%f64, 0f3C09919F, 0f3BAAD5EA, %p4;
	fma.rn.f32 	%f65, %f63, %f60, %f64;
	selp.f32 	%f66, 0fBD24D99A, 0fBCDC1BE7, %p4;
	fma.rn.f32 	%f67, %f65, %f60, %f66;
	selp.f32 	%f68, 0f3E235519, 0f3DE718AF, %p4;
	fma.rn.f32 	%f69, %f67, %f60, %f68;
	selp.f32 	%f70, 0f3F69B4F9, 0fBEC093AC, %p4;
	fma.rn.f32 	%f71, %f69, %f60, %f70;
	selp.f32 	%f72, 0f3F210A14, 0f3E0375D3, %p4;
	fma.rn.f32 	%f73, %f71, %f60, %f72;
	neg.f32 	%f74, %f60;
	selp.f32 	%f75, %f74, %f3, %p4;
	fma.rn.f32 	%f114, %f73, %f75, %f75;
	@%p3 bra 	$L__BB4_5;
	ex2.approx.ftz.f32 	%f76, %f114;
	mov.f32 	%f77, 0f3F800000;
	sub.f32 	%f78, %f77, %f76;
	copysign.f32 	%f114, %f3, %f78;
$L__BB4_5:
	add.f32 	%f80, %f114, 0f3F800000;
	mul.f32 	%f81, %f113, 0f3F000000;
	mul.f32 	%f7, %f81, %f80;
	cvta.to.global.u64 	%rd20, %rd13;
	add.s64 	%rd26, %rd20, %rd2;
	mov.f32 	%f115, 0f00000000;
	mov.b32 	%r12, 0;
$L__BB4_6:
	ld.global.f32 	%f82, [%rd26+-8192];
	fma.rn.f32 	%f83, %f7, %f82, %f115;
	ld.global.f32 	%f84, [%rd26+-7168];
	fma.rn.f32 	%f85, %f7, %f84, %f83;
	ld.global.f32 	%f86, [%rd26+-6144];
	fma.rn.f32 	%f87, %f7, %f86, %f85;
	ld.global.f32 	%f88, [%rd26+-5120];
	fma.rn.f32 	%f89, %f7, %f88, %f87;
	ld.global.f32 	%f90, [%rd26+-4096];
	fma.rn.f32 	%f91, %f7, %f90, %f89;
	ld.global.f32 	%f92, [%rd26+-3072];
	fma.rn.f32 	%f93, %f7, %f92, %f91;
	ld.global.f32 	%f94, [%rd26+-2048];
	fma.rn.f32 	%f95, %f7, %f94, %f93;
	ld.global.f32 	%f96, [%rd26+-1024];
	fma.rn.f32 	%f97, %f7, %f96, %f95;
	ld.global.f32 	%f98, [%rd26];
	fma.rn.f32 	%f99, %f7, %f98, %f97;
	ld.global.f32 	%f100, [%rd26+1024];
	fma.rn.f32 	%f101, %f7, %f100, %f99;
	ld.global.f32 	%f102, [%rd26+2048];
	fma.rn.f32 	%f103, %f7, %f102, %f101;
	ld.global.f32 	%f104, [%rd26+3072];
	fma.rn.f32 	%f105, %f7, %f104, %f103;
	ld.global.f32 	%f106, [%rd26+4096];
	fma.rn.f32 	%f107, %f7, %f106, %f105;
	ld.global.f32 	%f108, [%rd26+5120];
	fma.rn.f32 	%f109, %f7, %f108, %f107;
	ld.global.f32 	%f110, [%rd26+6144];
	fma.rn.f32 	%f111, %f7, %f110, %f109;
	ld.global.f32 	%f112, [%rd26+7168];
	fma.rn.f32 	%f115, %f7, %f112, %f111;
	add.s32 	%r12, %r12, 16;
	add.s64 	%rd26, %rd26, 16384;
	setp.ne.s32 	%p5, %r12, 256;
	@%p5 bra 	$L__BB4_6;
	shl.b32 	%r9, %r2, 8;
	add.s32 	%r10, %r9, %r1;
	cvta.to.global.u64 	%rd21, %rd14;
	mul.wide.u32 	%rd22, %r10, 4;
	add.s64 	%rd23, %rd21, %rd22;
	st.global.f32 	[%rd23], %f115;
$L__BB4_8:
	ret;

}
	// .globl	_Z4attnILi16ELi16EEvPKfS1_S1_Pf
.visible .entry _Z4attnILi16ELi16EEvPKfS1_S1_Pf(
	.param .u64 .ptr .align 1 _Z4attnILi16ELi16EEvPKfS1_S1_Pf_param_0,
	.param .u64 .ptr .align 1 _Z4attnILi16ELi16EEvPKfS1_S1_Pf_param_1,
	.param .u64 .ptr .align 1 _Z4attnILi16ELi16EEvPKfS1_S1_Pf_param_2,
	.param .u64 .ptr .align 1 _Z4attnILi16ELi16EEvPKfS1_S1_Pf_param_3
)
{
	.reg .pred 	%p<4>;
	.reg .b32 	%r<51>;
	.reg .b32 	%f<390>;
	.reg .b64 	%rd<22>;

	ld.param.u64 	%rd5, [_Z4attnILi16ELi16EEvPKfS1_S1_Pf_param_1];
	ld.param.u64 	%rd6, [_Z4attnILi16ELi16EEvPKfS1_S1_Pf_param_2];
	ld.param.u64 	%rd7, [_Z4attnILi16ELi16EEvPKfS1_S1_Pf_param_3];
	mov.u32 	%r1, %ctaid.x;
	mov.u32 	%r2, %ctaid.y;
	mov.u32 	%r3, %tid.x;
	setp.gt.u32 	%p1, %r3, 31;
	@%p1 bra 	$L__BB5_6;
	setp.ne.s32 	%p2, %r3, 0;
	@%p2 bra 	$L__BB5_5;
	ld.param.u64 	%rd20, [_Z4attnILi16ELi16EEvPKfS1_S1_Pf_param_0];
	shl.b32 	%r10, %r1, 8;
	shl.b32 	%r11, %r2, 5;
	add.s32 	%r12, %r10, %r11;
	mov.f32 	%f34, 0f42000000;
	rsqrt.approx.f32 	%f1, %f34;
	cvta.to.global.u64 	%rd8, %rd20;
	mul.wide.u32 	%rd9, %r12, 4;
	add.s64 	%rd10, %rd8, %rd9;
	ld.global.f32 	%f2, [%rd10];
	ld.global.f32 	%f3, [%rd10+4];
	ld.global.f32 	%f4, [%rd10+8];
	ld.global.f32 	%f5, [%rd10+12];
	ld.global.f32 	%f6, [%rd10+16];
	ld.global.f32 	%f7, [%rd10+20];
	ld.global.f32 	%f8, [%rd10+24];
	ld.global.f32 	%f9, [%rd10+28];
	ld.global.f32 	%f10, [%rd10+32];
	ld.global.f32 	%f11, [%rd10+36];
	ld.global.f32 	%f12, [%rd10+40];
	ld.global.f32 	%f13, [%rd10+44];
	ld.global.f32 	%f14, [%rd10+48];
	ld.global.f32 	%f15, [%rd10+52];
	ld.global.f32 	%f16, [%rd10+56];
	ld.global.f32 	%f17, [%rd10+60];
	ld.global.f32 	%f18, [%rd10+64];
	ld.global.f32 	%f19, [%rd10+68];
	ld.global.f32 	%f20, [%rd10+72];
	ld.global.f32 	%f21, [%rd10+76];
	ld.global.f32 	%f22, [%rd10+80];
	ld.global.f32 	%f23, [%rd10+84];
	ld.global.f32 	%f24, [%rd10+88];
	ld.global.f32 	%f25, [%rd10+92];
	ld.global.f32 	%f26, [%rd10+96];
	ld.global.f32 	%f27, [%rd10+100];
	ld.global.f32 	%f28, [%rd10+104];
	ld.global.f32 	%f29, [%rd10+108];
	ld.global.f32 	%f30, [%rd10+112];
	ld.global.f32 	%f31, [%rd10+116];
	ld.global.f32 	%f32, [%rd10+120];
	ld.global.f32 	%f33, [%rd10+124];
	mul.wide.u32 	%rd11, %r2, 128;
	cvta.to.global.u64 	%rd12, %rd5;
	add.s64 	%rd13, %rd11, %rd12;
	add.s64 	%rd21, %rd13, 64;
	mov.b32 	%r50, 0;
	mov.u32 	%r49, probs;
$L__BB5_3:
	ld.global.f32 	%f35, [%rd21+-64];
	fma.rn.f32 	%f36, %f2, %f35, 0f00000000;
	ld.global.f32 	%f37, [%rd21+-60];
	fma.rn.f32 	%f38, %f3, %f37, %f36;
	ld.global.f32 	%f39, [%rd21+-56];
	fma.rn.f32 	%f40, %f4, %f39, %f38;
	ld.global.f32 	%f41, [%rd21+-52];
	fma.rn.f32 	%f42, %f5, %f41, %f40;
	ld.global.f32 	%f43, [%rd21+-48];
	fma.rn.f32 	%f44, %f6, %f43, %f42;
	ld.global.f32 	%f45, [%rd21+-44];
	fma.rn.f32 	%f46, %f7, %f45, %f44;
	ld.global.f32 	%f47, [%rd21+-40];
	fma.rn.f32 	%f48, %f8, %f47, %f46;
	ld.global.f32 	%f49, [%rd21+-36];
	fma.rn.f32 	%f50, %f9, %f49, %f48;
	ld.global.f32 	%f51, [%rd21+-32];
	fma.rn.f32 	%f52, %f10, %f51, %f50;
	ld.global.f32 	%f53, [%rd21+-28];
	fma.rn.f32 	%f54, %f11, %f53, %f52;
	ld.global.f32 	%f55, [%rd21+-24];
	fma.rn.f32 	%f56, %f12, %f55, %f54;
	ld.global.f32 	%f57, [%rd21+-20];
	fma.rn.f32 	%f58, %f13, %f57, %f56;
	ld.global.f32 	%f59, [%rd21+-16];
	fma.rn.f32 	%f60, %f14, %f59, %f58;
	ld.global.f32 	%f61, [%rd21+-12];
	fma.rn.f32 	%f62, %f15, %f61, %f60;
	ld.global.f32 	%f63, [%rd21+-8];
	fma.rn.f32 	%f64, %f16, %f63, %f62;
	ld.global.f32 	%f65, [%rd21+-4];
	fma.rn.f32 	%f66, %f17, %f65, %f64;
	ld.global.f32 	%f67, [%rd21];
	fma.rn.f32 	%f68, %f18, %f67, %f66;
	ld.global.f32 	%f69, [%rd21+4];
	fma.rn.f32 	%f70, %f19, %f69, %f68;
	ld.global.f32 	%f71, [%rd21+8];
	fma.rn.f32 	%f72, %f20, %f71, %f70;
	ld.global.f32 	%f73, [%rd21+12];
	fma.rn.f32 	%f74, %f21, %f73, %f72;
	ld.global.f32 	%f75, [%rd21+16];
	fma.rn.f32 	%f76, %f22, %f75, %f74;
	ld.global.f32 	%f77, [%rd21+20];
	fma.rn.f32 	%f78, %f23, %f77, %f76;
	ld.global.f32 	%f79, [%rd21+24];
	fma.rn.f32 	%f80, %f24, %f79, %f78;
	ld.global.f32 	%f81, [%rd21+28];
	fma.rn.f32 	%f82, %f25, %f81, %f80;
	ld.global.f32 	%f83, [%rd21+32];
	fma.rn.f32 	%f84, %f26, %f83, %f82;
	ld.global.f32 	%f85, [%rd21+36];
	fma.rn.f32 	%f86, %f27, %f85, %f84;
	ld.global.f32 	%f87, [%rd21+40];
	fma.rn.f32 	%f88, %f28, %f87, %f86;
	ld.global.f32 	%f89, [%rd21+44];
	fma.rn.f32 	%f90, %f29, %f89, %f88;
	ld.global.f32 	%f91, [%rd21+48];
	fma.rn.f32 	%f92, %f30, %f91, %f90;
	ld.global.f32 	%f93, [%rd21+52];
	fma.rn.f32 	%f94, %f31, %f93, %f92;
	ld.global.f32 	%f95, [%rd21+56];
	fma.rn.f32 	%f96, %f32, %f95, %f94;
	ld.global.f32 	%f97, [%rd21+60];
	fma.rn.f32 	%f98, %f33, %f97, %f96;
	mul.f32 	%f99, %f98, %f1;
	st.shared.f32 	[%r49], %f99;
	add.s32 	%r50, %r50, 1;
	add.s32 	%r49, %r49, 4;
	add.s64 	%rd21, %rd21, 1024;
	setp.ne.s32 	%p3, %r50, 16;
	@%p3 bra 	$L__BB5_3;
	ld.shared.v4.f32 	{%f100, %f101, %f102, %f103}, [probs];
	max.f32 	%f104, %f100, 0fCE6E6B28;
	max.f32 	%f105, %f104, %f101;
	max.f32 	%f106, %f105, %f102;
	max.f32 	%f107, %f106, %f103;
	ld.shared.v4.f32 	{%f108, %f109, %f110, %f111}, [probs+16];
	max.f32 	%f112, %f107, %f108;
	max.f32 	%f113, %f112, %f109;
	max.f32 	%f114, %f113, %f110;
	max.f32 	%f115, %f114, %f111;
	ld.shared.v4.f32 	{%f116, %f117, %f118, %f119}, [probs+32];
	max.f32 	%f120, %f115, %f116;
	max.f32 	%f121, %f120, %f117;
	max.f32 	%f122, %f121, %f118;
	max.f32 	%f123, %f122, %f119;
	ld.shared.v4.f32 	{%f124, %f125, %f126, %f127}, [probs+48];
	max.f32 	%f128, %f123, %f124;
	max.f32 	%f129, %f128, %f125;
	max.f32 	%f130, %f129, %f126;
	max.f32 	%f131, %f130, %f127;
	sub.f32 	%f132, %f100, %f131;
	fma.rn.f32 	%f133, %f132, 0f3BBB989D, 0f3F000000;
	cvt.sat.f32.f32 	%f134, %f133;
	mov.f32 	%f135, 0f4B400001;
	mov.f32 	%f136, 0f437C0000;
	fma.rm.f32 	%f137, %f134, %f136, %f135;
	add.f32 	%f138, %f137, 0fCB40007F;
	neg.f32 	%f139, %f138;
	fma.rn.f32 	%f140, %f132, 0f3FB8AA3B, %f139;
	fma.rn.f32 	%f141, %f132, 0f32A57060, %f140;
	mov.b32 	%r13, %f137;
	shl.b32 	%r14, %r13, 23;
	mov.b32 	%f142, %r14;
	ex2.approx.ftz.f32 	%f143, %f141;
	mul.f32 	%f144, %f143, %f142;
	add.f32 	%f145, %f144, 0f00000000;
	sub.f32 	%f146, %f101, %f131;
	fma.rn.f32 	%f147, %f146, 0f3BBB989D, 0f3F000000;
	cvt.sat.f32.f32 	%f148, %f147;
	fma.rm.f32 	%f149, %f148, %f136, %f135;
	add.f32 	%f150, %f149, 0fCB40007F;
	neg.f32 	%f151, %f150;
	fma.rn.f32 	%f152, %f146, 0f3FB8AA3B, %f151;
	fma.rn.f32 	%f153, %f146, 0f32A57060, %f152;
	mov.b32 	%r15, %f149;
	shl.b32 	%r16, %r15, 23;
	mov.b32 	%f154, %r16;
	ex2.approx.ftz.f32 	%f155, %f153;
	mul.f32 	%f156, %f155, %f154;
	add.f32 	%f157, %f145, %f156;
	sub.f32 	%f158, %f102, %f131;
	fma.rn.f32 	%f159, %f158, 0f3BBB989D, 0f3F000000;
	cvt.sat.f32.f32 	%f160, %f159;
	fma.rm.f32 	%f161, %f160, %f136, %f135;
	add.f32 	%f162, %f161, 0fCB40007F;
	neg.f32 	%f163, %f162;
	fma.rn.f32 	%f164, %f158, 0f3FB8AA3B, %f163;
	fma.rn.f32 	%f165, %f158, 0f32A57060, %f164;
	mov.b32 	%r17, %f161;
	shl.b32 	%r18, %r17, 23;
	mov.b32 	%f166, %r18;
	ex2.approx.ftz.f32 	%f167, %f165;
	mul.f32 	%f168, %f167, %f166;
	add.f32 	%f169, %f157, %f168;
	sub.f32 	%f170, %f103, %f131;
	fma.rn.f32 	%f171, %f170, 0f3BBB989D, 0f3F000000;
	cvt.sat.f32.f32 	%f172, %f171;
	fma.rm.f32 	%f173, %f172, %f136, %f135;
	add.f32 	%f174, %f173, 0fCB40007F;
	neg.f32 	%f175, %f174;
	fma.rn.f32 	%f176, %f170, 0f3FB8AA3B, %f175;
	fma.rn.f32 	%f177, %f170, 0f32A57060, %f176;
	mov.b32 	%r19, %f173;
	shl.b32 	%r20, %r19, 23;
	mov.b32 	%f178, %r20;
	ex2.approx.ftz.f32 	%f179, %f177;
	mul.f32 	%f180, %f179, %f178;
	add.f32 	%f181, %f169, %f180;
	sub.f32 	%f182, %f108, %f131;
	fma.rn.f32 	%f183, %f182, 0f3BBB989D, 0f3F000000;
	cvt.sat.f32.f32 	%f184, %f183;
	fma.rm.f32 	%f185, %f184, %f136, %f135;
	add.f32 	%f186, %f185, 0fCB40007F;
	neg.f32 	%f187, %f186;
	fma.rn.f32 	%f188, %f182, 0f3FB8AA3B, %f187;
	fma.rn.f32 	%f189, %f182, 0f32A57060, %f188;
	mov.b32 	%r21, %f185;
	shl.b32 	%r22, %r21, 23;
	mov.b32 	%f190, %r22;
	ex2.approx.ftz.f32 	%f191, %f189;
	mul.f32 	%f192, %f191, %f190;
	add.f32 	%f193, %f181, %f192;
	sub.f32 	%f194, %f109, %f131;
	fma.rn.f32 	%f195, %f194, 0f3BBB989D, 0f3F000000;
	cvt.sat.f32.f32 	%f196, %f195;
	fma.rm.f32 	%f197, %f196, %f136, %f135;
	add.f32 	%f198, %f197, 0fCB40007F;
	neg.f32 	%f199, %f198;
	fma.rn.f32 	%f200, %f194, 0f3FB8AA3B, %f199;
	fma.rn.f32 	%f201, %f194, 0f32A57060, %f200;
	mov.b32 	%r23, %f197;
	shl.b32 	%r24, %r23, 23;
	mov.b32 	%f202, %r24;
	ex2.approx.ftz.f32 	%f203, %f201;
	mul.f32 	%f204, %f203, %f202;
	add.f32 	%f205, %f193, %f204;
	sub.f32 	%f206, %f110, %f131;
	fma.rn.f32 	%f207, %f206, 0f3BBB989D, 0f3F000000;
	cvt.sat.f32.f32 	%f208, %f207;
	fma.rm.f32 	%f209, %f208, %f136, %f135;
	add.f32 	%f210, %f209, 0fCB40007F;
	neg.f32 	%f211, %f210;
	fma.rn.f32 	%f212, %f206, 0f3FB8AA3B, %f211;
	fma.rn.f32 	%f213, %f206, 0f32A57060, %f212;
	mov.b32 	%r25, %f209;
	shl.b32 	%r26, %r25, 23;
	mov.b32 	%f214, %r26;
	ex2.approx.ftz.f32 	%f215, %f213;
	mul.f32 	%f216, %f215, %f214;
	add.f32 	%f217, %f205, %f216;
	sub.f32 	%f218, %f111, %f131;
	fma.rn.f32 	%f219, %f218, 0f3BBB989D, 0f3F000000;
	cvt.sat.f32.f32 	%f220, %f219;
	fma.rm.f32 	%f221, %f220, %f136, %f135;
	add.f32 	%f222, %f221, 0fCB40007F;
	neg.f32 	%f223, %f222;
	fma.rn.f32 	%f224, %f218, 0f3FB8AA3B, %f223;
	fma.rn.f32 	%f225, %f218, 0f32A57060, %f224;
	mov.b32 	%r27, %f221;
	shl.b32 	%r28, %r27, 23;
	mov.b32 	%f226, %r28;
	ex2.approx.ftz.f32 	%f227, %f225;
	mul.f32 	%f228, %f227, %f226;
	add.f32 	%f229, %f217, %f228;
	sub.f32 	%f230, %f116, %f131;
	fma.rn.f32 	%f231, %f230, 0f3BBB989D, 0f3F000000;
	cvt.sat.f32.f32 	%f232, %f231;
	fma.rm.f32 	%f233, %f232, %f136, %f135;
	add.f32 	%f234, %f233, 0fCB40007F;
	neg.f32 	%f235, %f234;
	fma.rn.f32 	%f236, %f230, 0f3FB8AA3B, %f235;
	fma.rn.f32 	%f237, %f230, 0f32A57060, %f236;
	mov.b32 	%r29, %f233;
	shl.b32 	%r30, %r29, 23;
	mov.b32 	%f238, %r30;
	ex2.approx.ftz.f32 	%f239, %f237;
	mul.f32 	%f240, %f239, %f238;
	add.f32 	%f241, %f229, %f240;
	sub.f32 	%f242, %f117, %f131;
	fma.rn.f32 	%f243, %f242, 0f3BBB989D, 0f3F000000;
	cvt.sat.f32.f32 	%f244, %f243;
	fma.rm.f32 	%f245, %f244, %f136, %f135;
	add.f32 	%f246, %f245, 0fCB40007F;
	neg.f32 	%f247, %f246;
	fma.rn.f32 	%f248, %f242, 0f3FB8AA3B, %f247;
	fma.rn.f32 	%f249, %f242, 0f32A57060, %f248;
	mov.b32 	%r31, %f245;
	shl.b32 	%r32, %r31, 23;
	mov.b32 	%f250, %r32;
	ex2.approx.ftz.f32 	%f251, %f249;
	mul.f32 	%f252, %f251, %f250;
	add.f32 	%f253, %f241, %f252;
	sub.f32 	%f254, %f118, %f131;
	fma.rn.f32 	%f255, %f254, 0f3BBB989D, 0f3F000000;
	cvt.sat.f32.f32 	%f256, %f255;
	fma.rm.f32 	%f257, %f256, %f136, %f135;
	add.f32 	%f258, %f257, 0fCB40007F;
	neg.f32 	%f259, %f258;
	fma.rn.f32 	%f260, %f254, 0f3FB8AA3B, %f259;
	fma.rn.f32 	%f261, %f254, 0f32A57060, %f260;
	mov.b32 	%r33, %f257;
	shl.b32 	%r34, %r33, 23;
	mov.b32 	%f262, %r34;
	ex2.approx.ftz.f32 	%f263, %f261;
	mul.f32 	%f264, %f263, %f262;
	add.f32 	%f265, %f253, %f264;
	sub.f32 	%f266, %f119, %f131;
	fma.rn.f32 	%f267, %f266, 0f3BBB989D, 0f3F000000;
	cvt.sat.f32.f32 	%f268, %f267;
	fma.rm.f32 	%f269, %f268, %f136, %f135;
	add.f32 	%f270, %f269, 0fCB40007F;
	neg.f32 	%f271, %f270;
	fma.rn.f32 	%f272, %f266, 0f3FB8AA3B, %f271;
	fma.rn.f32 	%f273, %f266, 0f32A57060, %f272;
	mov.b32 	%r35, %f269;
	shl.b32 	%r36, %r35, 23;
	mov.b32 	%f274, %r36;
	ex2.approx.ftz.f32 	%f275, %f273;
	mul.f32 	%f276, %f275, %f274;
	add.f32 	%f277, %f265, %f276;
	sub.f32 	%f278, %f124, %f131;
	fma.rn.f32 	%f279, %f278, 0f3BBB989D, 0f3F000000;
	cvt.sat.f32.f32 	%f280, %f279;
	fma.rm.f32 	%f281, %f280, %f136, %f135;
	add.f32 	%f282, %f281, 0fCB40007F;
	neg.f32 	%f283, %f282;
	fma.rn.f32 	%f284, %f278, 0f3FB8AA3B, %f283;
	fma.rn.f32 	%f285, %f278, 0f32A57060, %f284;
	mov.b32 	%r37, %f281;
	shl.b32 	%r38, %r37, 23;
	mov.b32 	%f286, %r38;
	ex2.approx.ftz.f32 	%f287, %f285;
	mul.f32 	%f288, %f287, %f286;
	add.f32 	%f289, %f277, %f288;
	sub.f32 	%f290, %f125, %f131;
	fma.rn.f32 	%f291, %f290, 0f3BBB989D, 0f3F000000;
	cvt.sat.f32.f32 	%f292, %f291;
	fma.rm.f32 	%f293, %f292, %f136, %f135;
	add.f32 	%f294, %f293, 0fCB40007F;
	neg.f32 	%f295, %f294;
	fma.rn.f32 	%f296, %f290, 0f3FB8AA3B, %f295;
	fma.rn.f32 	%f297, %f290, 0f32A57060, %f296;
	mov.b32 	%r39, %f293;
	shl.b32 	%r40, %r39, 23;
	mov.b32 	%f298, %r40;
	ex2.approx.ftz.f32 	%f299, %f297;
	mul.f32 	%f300, %f299, %f298;
	add.f32 	%f301, %f289, %f300;
	sub.f32 	%f302, %f126, %f131;
	fma.rn.f32 	%f303, %f302, 0f3BBB989D, 0f3F000000;
	cvt.sat.f32.f32 	%f304, %f303;
	fma.rm.f32 	%f305, %f304, %f136, %f135;
	add.f32 	%f306, %f305, 0fCB40007F;
	neg.f32 	%f307, %f306;
	fma.rn.f32 	%f308, %f302, 0f3FB8AA3B, %f307;
	fma.rn.f32 	%f309, %f302, 0f32A57060, %f308;
	mov.b32 	%r41, %f305;
	shl.b32 	%r42, %r41, 23;
	mov.b32 	%f310, %r42;
	ex2.approx.ftz.f32 	%f311, %f309;
	mul.f32 	%f312, %f311, %f310;
	add.f32 	%f313, %f301, %f312;
	sub.f32 	%f314, %f127, %f131;
	fma.rn.f32 	%f315, %f314, 0f3BBB989D, 0f3F000000;
	cvt.sat.f32.f32 	%f316, %f315;
	fma.rm.f32 	%f317, %f316, %f136, %f135;
	add.f32 	%f318, %f317, 0fCB40007F;
	neg.f32 	%f319, %f318;
	fma.rn.f32 	%f320, %f314, 0f3FB8AA3B, %f319;
	fma.rn.f32 	%f321, %f314, 0f32A57060, %f320;
	mov.b32 	%r43, %f317;
	shl.b32 	%r44, %r43, 23;
	mov.b32 	%f322, %r44;
	ex2.approx.ftz.f32 	%f323, %f321;
	mul.f32 	%f324, %f323, %f322;
	add.f32 	%f325, %f313, %f324;
	div.rn.f32 	%f326, %f144, %f325;
	div.rn.f32 	%f327, %f156, %f325;
	div.rn.f32 	%f328, %f168, %f325;
	div.rn.f32 	%f329, %f180, %f325;
	st.shared.v4.f32 	[probs], {%f326, %f327, %f328, %f329};
	div.rn.f32 	%f330, %f192, %f325;
	div.rn.f32 	%f331, %f204, %f325;
	div.rn.f32 	%f332, %f216, %f325;
	div.rn.f32 	%f333, %f228, %f325;
	st.shared.v4.f32 	[probs+16], {%f330, %f331, %f332, %f333};
	div.rn.f32 	%f334, %f240, %f325;
	div.rn.f32 	%f335, %f252, %f325;
	div.rn.f32 	%f336, %f264, %f325;
	div.rn.f32 	%f337, %f276, %f325;
	st.shared.v4.f32 	[probs+32], {%f334, %f335, %f336, %f337};
	div.rn.f32 	%f338, %f288, %f325;
	div.rn.f32 	%f339, %f300, %f325;
	div.rn.f32 	%f340, %f312, %f325;
	div.rn.f32 	%f341, %f324, %f325;
	st.shared.v4.f32 	[probs+48], {%f338, %f339, %f340, %f341};
$L__BB5_5:
	bar.sync 	0;
	shl.b32 	%r45, %r2, 5;
	add.s32 	%r46, %r45, %r3;
	ld.shared.v4.f32 	{%f342, %f343, %f344, %f345}, [probs];
	cvta.to.global.u64 	%rd14, %rd6;
	mul.wide.u32 	%rd15, %r46, 4;
	add.s64 	%rd16, %rd14, %rd15;
	ld.global.f32 	%f346, [%rd16];
	fma.rn.f32 	%f347, %f342, %f346, 0f00000000;
	ld.global.f32 	%f348, [%rd16+1024];
	fma.rn.f32 	%f349, %f343, %f348, %f347;
	ld.global.f32 	%f350, [%rd16+2048];
	fma.rn.f32 	%f351, %f344, %f350, %f349;
	ld.global.f32 	%f352, [%rd16+3072];
	fma.rn.f32 	%f353, %f345, %f352, %f351;
	ld.shared.v4.f32 	{%f354, %f355, %f356, %f357}, [probs+16];
	ld.global.f32 	%f358, [%rd16+4096];
	fma.rn.f32 	%f359, %f354, %f358, %f353;
	ld.global.f32 	%f360, [%rd16+5120];
	fma.rn.f32 	%f361, %f355, %f360, %f359;
	ld.global.f32 	%f362, [%rd16+6144];
	fma.rn.f32 	%f363, %f356, %f362, %f361;
	ld.global.f32 	%f364, [%rd16+7168];
	fma.rn.f32 	%f365, %f357, %f364, %f363;
	ld.shared.v4.f32 	{%f366, %f367, %f368, %f369}, [probs+32];
	ld.global.f32 	%f370, [%rd16+8192];
	fma.rn.f32 	%f371, %f366, %f370, %f365;
	ld.global.f32 	%f372, [%rd16+9216];
	fma.rn.f32 	%f373, %f367, %f372, %f371;
	ld.global.f32 	%f374, [%rd16+10240];
	fma.rn.f32 	%f375, %f368, %f374, %f373;
	ld.global.f32 	%f376, [%rd16+11264];
	fma.rn.f32 	%f377, %f369, %f376, %f375;
	ld.shared.v4.f32 	{%f378, %f379, %f380, %f381}, [probs+48];
	ld.global.f32 	%f382, [%rd16+12288];
	fma.rn.f32 	%f383, %f378, %f382, %f377;
	ld.global.f32 	%f384, [%rd16+13312];
	fma.rn.f32 	%f385, %f379, %f384, %f383;
	ld.global.f32 	%f386, [%rd16+14336];
	fma.rn.f32 	%f387, %f380, %f386, %f385;
	ld.global.f32 	%f388, [%rd16+15360];
	fma.rn.f32 	%f389, %f381, %f388, %f387;
	shl.b32 	%r47, %r1, 8;
	add.s32 	%r48, %r46, %r47;
	cvta.to.global.u64 	%rd17, %rd7;
	mul.wide.u32 	%rd18, %r48, 4;
	add.s64 	%rd19, %rd17, %rd18;
	st.global.f32 	[%rd19], %f389;
$L__BB5_6:
	ret;

}
	// .globl	_Z4attnILi16ELi4096EEvPKfS1_S1_Pf
.visible .entry _Z4attnILi16ELi4096EEvPKfS1_S1_Pf(
	.param .u64 .ptr .align 1 _Z4attnILi16ELi4096EEvPKfS1_S1_Pf_param_0,
	.param .u64 .ptr .align 1 _Z4attnILi16ELi4096EEvPKfS1_S1_Pf_param_1,
	.param .u64 .ptr .align 1 _Z4attnILi16ELi4096EEvPKfS1_S1_Pf_param_2,
	.param .u64 .ptr .align 1 _Z4attnILi16ELi4096EEvPKfS1_S1_Pf_param_3
)
{
	.reg .pred 	%p<8>;
	.reg .b32 	%r<82>;
	.reg .b32 	%f<359>;
	.reg .b64 	%rd<55>;

	ld.param.u64 	%rd24, [_Z4attnILi16ELi4096EEvPKfS1_S1_Pf_param_1];
	ld.param.u64 	%rd25, [_Z4attnILi16ELi4096EEvPKfS1_S1_Pf_param_2];
	ld.param.u64 	%rd26, [_Z4attnILi16ELi4096EEvPKfS1_S1_Pf_param_3];
	mov.u32 	%r1, %ctaid.x;
	mov.u32 	%r2, %ctaid.y;
	mov.u32 	%r3, %tid.x;
	setp.gt.u32 	%p1, %r3, 31;
	@%p1 bra 	$L__BB6_13;
	setp.ne.s32 	%p2, %r3, 0;
	@%p2 bra 	$L__BB6_10;
	ld.param.u64 	%rd52, [_Z4attnILi16ELi4096EEvPKfS1_S1_Pf_param_0];
	shl.b32 	%r23, %r1, 8;
	shl.b32 	%r24, %r2, 5;
	add.s32 	%r25, %r23, %r24;
	mov.f32 	%f40, 0f42000000;
	rsqrt.approx.f32 	%f1, %f40;
	cvta.to.global.u64 	%rd27, %rd52;
	mul.wide.u32 	%rd28, %r25, 4;
	add.s64 	%rd29, %rd27, %rd28;
	ld.global.f32 	%f2, [%rd29];
	ld.global.f32 	%f3, [%rd29+4];
	ld.global.f32 	%f4, [%rd29+8];
	ld.global.f32 	%f5, [%rd29+12];
	ld.global.f32 	%f6, [%rd29+16];
	ld.global.f32 	%f7, [%rd29+20];
	ld.global.f32 	%f8, [%rd29+24];
	ld.global.f32 	%f9, [%rd29+28];
	ld.global.f32 	%f10, [%rd29+32];
	ld.global.f32 	%f11, [%rd29+36];
	ld.global.f32 	%f12, [%rd29+40];
	ld.global.f32 	%f13, [%rd29+44];
	ld.global.f32 	%f14, [%rd29+48];
	ld.global.f32 	%f15, [%rd29+52];
	ld.global.f32 	%f16, [%rd29+56];
	ld.global.f32 	%f17, [%rd29+60];
	ld.global.f32 	%f18, [%rd29+64];
	ld.global.f32 	%f19, [%rd29+68];
	ld.global.f32 	%f20, [%rd29+72];
	ld.global.f32 	%f21, [%rd29+76];
	ld.global.f32 	%f22, [%rd29+80];
	ld.global.f32 	%f23, [%rd29+84];
	ld.global.f32 	%f24, [%rd29+88];
	ld.global.f32 	%f25, [%rd29+92];
	ld.global.f32 	%f26, [%rd29+96];
	ld.global.f32 	%f27, [%rd29+100];
	ld.global.f32 	%f28, [%rd29+104];
	ld.global.f32 	%f29, [%rd29+108];
	ld.global.f32 	%f30, [%rd29+112];
	ld.global.f32 	%f31, [%rd29+116];
	ld.global.f32 	%f32, [%rd29+120];
	ld.global.f32 	%f33, [%rd29+124];
	mul.wide.u32 	%rd30, %r2, 128;
	cvta.to.global.u64 	%rd31, %rd24;
	add.s64 	%rd32, %rd30, %rd31;
	add.s64 	%rd53, %rd32, 64;
	mov.b32 	%r75, 0;
	mov.u32 	%r74, probs;
$L__BB6_3:
	ld.global.f32 	%f41, [%rd53+-64];
	fma.rn.f32 	%f42, %f2, %f41, 0f00000000;
	ld.global.f32 	%f43, [%rd53+-60];
	fma.rn.f32 	%f44, %f3, %f43, %f42;
	ld.global.f32 	%f45, [%rd53+-56];
	fma.rn.f32 	%f46, %f4, %f45, %f44;
	ld.global.f32 	%f47, [%rd53+-52];
	fma.rn.f32 	%f48, %f5, %f47, %f46;
	ld.global.f32 	%f49, [%rd53+-48];
	fma.rn.f32 	%f50, %f6, %f49, %f48;
	ld.global.f32 	%f51, [%rd53+-44];
	fma.rn.f32 	%f52, %f7, %f51, %f50;
	ld.global.f32 	%f53, [%rd53+-40];
	fma.rn.f32 	%f54, %f8, %f53, %f52;
	ld.global.f32 	%f55, [%rd53+-36];
	fma.rn.f32 	%f56, %f9, %f55, %f54;
	ld.global.f32 	%f57, [%rd53+-32];
	fma.rn.f32 	%f58, %f10, %f57, %f56;
	ld.global.f32 	%f59, [%rd53+-28];
	fma.rn.f32 	%f60, %f11, %f59, %f58;
	ld.global.f32 	%f61, [%rd53+-24];
	fma.rn.f32 	%f62, %f12, %f61, %f60;
	ld.global.f32 	%f63, [%rd53+-20];
	fma.rn.f32 	%f64, %f13, %f63, %f62;
	ld.global.f32 	%f65, [%rd53+-16];
	fma.rn.f32 	%f66, %f14, %f65, %f64;
	ld.global.f32 	%f67, [%rd53+-12];
	fma.rn.f32 	%f68, %f15, %f67, %f66;
	ld.global.f32 	%f69, [%rd53+-8];
	fma.rn.f32 	%f70, %f16, %f69, %f68;
	ld.global.f32 	%f71, [%rd53+-4];
	fma.rn.f32 	%f72, %f17, %f71, %f70;
	ld.global.f32 	%f73, [%rd53];
	fma.rn.f32 	%f74, %f18, %f73, %f72;
	ld.global.f32 	%f75, [%rd53+4];
	fma.rn.f32 	%f76, %f19, %f75, %f74;
	ld.global.f32 	%f77, [%rd53+8];
	fma.rn.f32 	%f78, %f20, %f77, %f76;
	ld.global.f32 	%f79, [%rd53+12];
	fma.rn.f32 	%f80, %f21, %f79, %f78;
	ld.global.f32 	%f81, [%rd53+16];
	fma.rn.f32 	%f82, %f22, %f81, %f80;
	ld.global.f32 	%f83, [%rd53+20];
	fma.rn.f32 	%f84, %f23, %f83, %f82;
	ld.global.f32 	%f85, [%rd53+24];
	fma.rn.f32 	%f86, %f24, %f85, %f84;
	ld.global.f32 	%f87, [%rd53+28];
	fma.rn.f32 	%f88, %f25, %f87, %f86;
	ld.global.f32 	%f89, [%rd53+32];
	fma.rn.f32 	%f90, %f26, %f89, %f88;
	ld.global.f32 	%f91, [%rd53+36];
	fma.rn.f32 	%f92, %f27, %f91, %f90;
	ld.global.f32 	%f93, [%rd53+40];
	fma.rn.f32 	%f94, %f28, %f93, %f92;
	ld.global.f32 	%f95, [%rd53+44];
	fma.rn.f32 	%f96, %f29, %f95, %f94;
	ld.global.f32 	%f97, [%rd53+48];
	fma.rn.f32 	%f98, %f30, %f97, %f96;
	ld.global.f32 	%f99, [%rd53+52];
	fma.rn.f32 	%f100, %f31, %f99, %f98;
	ld.global.f32 	%f101, [%rd53+56];
	fma.rn.f32 	%f102, %f32, %f101, %f100;
	ld.global.f32 	%f103, [%rd53+60];
	fma.rn.f32 	%f104, %f33, %f103, %f102;
	mul.f32 	%f105, %f104, %f1;
	st.shared.f32 	[%r74], %f105;
	add.s32 	%r75, %r75, 1;
	add.s32 	%r74, %r74, 4;
	add.s64 	%rd53, %rd53, 1024;
	setp.ne.s32 	%p3, %r75, 4096;
	@%p3 bra 	$L__BB6_3;
	mov.f32 	%f356, 0fCE6E6B28;
	mov.b32 	%r76, 64;
	mov.u32 	%r27, probs;
$L__BB6_5:
	add.s32 	%r28, %r27, %r76;
	ld.shared.v4.f32 	{%f107, %f108, %f109, %f110}, [%r28+-64];
	max.f32 	%f111, %f356, %f107;
	max.f32 	%f112, %f111, %f108;
	max.f32 	%f113, %f112, %f109;
	max.f32 	%f114, %f113, %f110;
	ld.shared.v4.f32 	{%f115, %f116, %f117, %f118}, [%r28+-48];
	max.f32 	%f119, %f114, %f115;
	max.f32 	%f120, %f119, %f116;
	max.f32 	%f121, %f120, %f117;
	max.f32 	%f122, %f121, %f118;
	ld.shared.v4.f32 	{%f123, %f124, %f125, %f126}, [%r28+-32];
	max.f32 	%f127, %f122, %f123;
	max.f32 	%f128, %f127, %f124;
	max.f32 	%f129, %f128, %f125;
	max.f32 	%f130, %f129, %f126;
	ld.shared.v4.f32 	{%f131, %f132, %f133, %f134}, [%r28+-16];
	max.f32 	%f135, %f130, %f131;
	max.f32 	%f136, %f135, %f132;
	max.f32 	%f137, %f136, %f133;
	max.f32 	%f138, %f137, %f134;
	ld.shared.v4.f32 	{%f139, %f140, %f141, %f142}, [%r28];
	max.f32 	%f143, %f138, %f139;
	max.f32 	%f144, %f143, %f140;
	max.f32 	%f145, %f144, %f141;
	max.f32 	%f146, %f145, %f142;
	ld.shared.v4.f32 	{%f147, %f148, %f149, %f150}, [%r28+16];
	max.f32 	%f151, %f146, %f147;
	max.f32 	%f152, %f151, %f148;
	max.f32 	%f153, %f152, %f149;
	max.f32 	%f154, %f153, %f150;
	ld.shared.v4.f32 	{%f155, %f156, %f157, %f158}, [%r28+32];
	max.f32 	%f159, %f154, %f155;
	max.f32 	%f160, %f159, %f156;
	max.f32 	%f161, %f160, %f157;
	max.f32 	%f162, %f161, %f158;
	ld.shared.v4.f32 	{%f163, %f164, %f165, %f166}, [%r28+48];
	max.f32 	%f167, %f162, %f163;
	max.f32 	%f168, %f167, %f164;
	max.f32 	%f169, %f168, %f165;
	max.f32 	%f356, %f169, %f166;
	add.s32 	%r76, %r76, 128;
	setp.ne.s32 	%p4, %r76, 16448;
	@%p4 bra 	$L__BB6_5;
	mov.f32 	%f357, 0f00000000;
	mov.b32 	%r78, 16;
	mov.b32 	%r77, 0;
$L__BB6_7:
	add.s32 	%r32, %r27, %r77;
	ld.shared.v4.f32 	{%f171, %f172, %f173, %f174}, [%r32];
	sub.f32 	%f175, %f171, %f356;
	fma.rn.f32 	%f176, %f175, 0f3BBB989D, 0f3F000000;
	cvt.sat.f32.f32 	%f177, %f176;
	mov.f32 	%f178, 0f4B400001;
	mov.f32 	%f179, 0f437C0000;
	fma.rm.f32 	%f180, %f177, %f179, %f178;
	add.f32 	%f181, %f180, 0fCB40007F;
	neg.f32 	%f182, %f181;
	fma.rn.f32 	%f183, %f175, 0f3FB8AA3B, %f182;
	fma.rn.f32 	%f184, %f175, 0f32A57060, %f183;
	mov.b32 	%r33, %f180;
	shl.b32 	%r34, %r33, 23;
	mov.b32 	%f185, %r34;
	ex2.approx.ftz.f32 	%f186, %f184;
	mul.f32 	%f187, %f186, %f185;
	add.f32 	%f188, %f357, %f187;
	sub.f32 	%f189, %f172, %f356;
	fma.rn.f32 	%f190, %f189, 0f3BBB989D, 0f3F000000;
	cvt.sat.f32.f32 	%f191, %f190;
	fma.rm.f32 	%f192, %f191, %f179, %f178;
	add.f32 	%f193, %f192, 0fCB40007F;
	neg.f32 	%f194, %f193;
	fma.rn.f32 	%f195, %f189, 0f3FB8AA3B, %f194;
	fma.rn.f32 	%f196, %f189, 0f32A57060, %f195;
	mov.b32 	%r35, %f192;
	shl.b32 	%r36, %r35, 23;
	mov.b32 	%f197, %r36;
	ex2.approx.ftz.f32 	%f198, %f196;
	mul.f32 	%f199, %f198, %f197;
	add.f32 	%f200, %f188, %f199;
	sub.f32 	%f201, %f173, %f356;
	fma.rn.f32 	%f202, %f201, 0f3BBB989D, 0f3F000000;
	cvt.sat.f32.f32 	%f203, %f202;
	fma.rm.f32 	%f204, %f203, %f179, %f178;
	add.f32 	%f205, %f204, 0fCB40007F;
	neg.f32 	%f206, %f205;
	fma.rn.f32 	%f207, %f201, 0f3FB8AA3B, %f206;
	fma.rn.f32 	%f208, %f201, 0f32A57060, %f207;
	mov.b32 	%r37, %f204;
	shl.b32 	%r38, %r37, 23;
	mov.b32 	%f209, %r38;
	ex2.approx.ftz.f32 	%f210, %f208;
	mul.f32 	%f211, %f210, %f209;
	add.f32 	%f212, %f200, %f211;
	sub.f32 	%f213, %f174, %f356;
	fma.rn.f32 	%f214, %f213, 0f3BBB989D, 0f3F000000;
	cvt.sat.f32.f32 	%f215, %f214;
	fma.rm.f32 	%f216, %f215, %f179, %f178;
	add.f32 	%f217, %f216, 0fCB40007F;
	neg.f32 	%f218, %f217;
	fma.rn.f32 	%f219, %f213, 0f3FB8AA3B, %f218;
	fma.rn.f32 	%f220, %f213, 0f32A57060, %f219;
	mov.b32 	%r39, %f216;
	shl.b32 	%r40, %r39, 23;
	mov.b32 	%f221, %r40;
	ex2.approx.ftz.f32 	%f222, %f220;
	mul.f32 	%f223, %f222, %f221;
	st.shared.v4.f32 	[%r32], {%f187, %f199, %f211, %f223};
	add.f32 	%f224, %f212, %f223;
	add.s32 	%r41, %r27, %r78;
	ld.shared.v4.f32 	{%f225, %f226, %f227, %f228}, [%r41];
	sub.f32 	%f229, %f225, %f356;
	fma.rn.f32 	%f230, %f229, 0f3BBB989D, 0f3F000000;
	cvt.sat.f32.f32 	%f231, %f230;
	fma.rm.f32 	%f232, %f231, %f179, %f178;
	add.f32 	%f233, %f232, 0fCB40007F;
	neg.f32 	%f234, %f233;
	fma.rn.f32 	%f235, %f229, 0f3FB8AA3B, %f234;
	fma.rn.f32 	%f236, %f229, 0f32A57060, %f235;
	mov.b32 	%r42, %f232;
	shl.b32 	%r43, %r42, 23;
	mov.b32 	%f237, %r43;
	ex2.approx.ftz.f32 	%f238, %f236;
	mul.f32 	%f239, %f238, %f237;
	add.f32 	%f240, %f224, %f239;
	sub.f32 	%f241, %f226, %f356;
	fma.rn.f32 	%f242, %f241, 0f3BBB989D, 0f3F000000;
	cvt.sat.f32.f32 	%f243, %f242;
	fma.rm.f32 	%f244, %f243, %f179, %f178;
	add.f32 	%f245, %f244, 0fCB40007F;
	neg.f32 	%f246, %f245;
	fma.rn.f32 	%f247, %f241, 0f3FB8AA3B, %f246;
	fma.rn.f32 	%f248, %f241, 0f32A57060, %f247;
	mov.b32 	%r44, %f244;
	shl.b32 	%r45, %r44, 23;
	mov.b32 	%f249, %r45;
	ex2.approx.ftz.f32 	%f250, %f248;
	mul.f32 	%f251, %f250, %f249;
	add.f32 	%f252, %f240, %f251;
	sub.f32 	%f253, %f227, %f356;
	fma.rn.f32 	%f254, %f253, 0f3BBB989D, 0f3F000000;
	cvt.sat.f32.f32 	%f255, %f254;
	fma.rm.f32 	%f256, %f255, %f179, %f178;
	add.f32 	%f257, %f256, 0fCB40007F;
	neg.f32 	%f258, %f257;
	fma.rn.f32 	%f259, %f253, 0f3FB8AA3B, %f258;
	fma.rn.f32 	%f260, %f253, 0f32A57060, %f259;
	mov.b32 	%r46, %f256;
	shl.b32 	%r47, %r46, 23;
	mov.b32 	%f261, %r47;
	ex2.approx.ftz.f32 	%f262, %f260;
	mul.f32 	%f263, %f262, %f261;
	add.f32 	%f264, %f252, %f263;
	sub.f32 	%f265, %f228, %f356;
	fma.rn.f32 	%f266, %f265, 0f3BBB989D, 0f3F000000;
	cvt.sat.f32.f32 	%f267, %f266;
	fma.rm.f32 	%f268, %f267, %f179, %f178;
	add.f32 	%f269, %f268, 0fCB40007F;
	neg.f32 	%f270, %f269;
	fma.rn.f32 	%f271, %f265, 0f3FB8AA3B, %f270;
	fma.rn.f32 	%f272, %f265, 0f32A57060, %f271;
	mov.b32 	%r48, %f268;
	shl.b32 	%r49, %r48, 23;
	mov.b32 	%f273, %r49;
	ex2.approx.ftz.f32 	%f274, %f272;
	mul.f32 	%f275, %f274, %f273;
	st.shared.v4.f32 	[%r41], {%f239, %f251, %f263, %f275};
	add.f32 	%f357, %f264, %f275;
	add.s32 	%r78, %r78, 32;
	add.s32 	%r77, %r77, 32;
	setp.ne.s32 	%p5, %r78, 16400;
	@%p5 bra 	$L__BB6_7;
	add.s32 	%r79, %r27, 32;
	mov.b32 	%r80, 32;
$L__BB6_9:
	ld.shared.v4.f32 	{%f276, %f277, %f278, %f279}, [%r79+-32];
	div.rn.f32 	%f280, %f276, %f357;
	div.rn.f32 	%f281, %f277, %f357;
	div.rn.f32 	%f282, %f278, %f357;
	div.rn.f32 	%f283, %f279, %f357;
	st.shared.v4.f32 	[%r79+-32], {%f280, %f281, %f282, %f283};
	ld.shared.v4.f32 	{%f284, %f285, %f286, %f287}, [%r79+-16];
	div.rn.f32 	%f288, %f284, %f357;
	div.rn.f32 	%f289, %f285, %f357;
	div.rn.f32 	%f290, %f286, %f357;
	div.rn.f32 	%f291, %f287, %f357;
	st.shared.v4.f32 	[%r79+-16], {%f288, %f289, %f290, %f291};
	ld.shared.v4.f32 	{%f292, %f293, %f294, %f295}, [%r79];
	div.rn.f32 	%f296, %f292, %f357;
	div.rn.f32 	%f297, %f293, %f357;
	div.rn.f32 	%f298, %f294, %f357;
	div.rn.f32 	%f299, %f295, %f357;
	st.shared.v4.f32 	[%r79], {%f296, %f297, %f298, %f299};
	ld.shared.v4.f32 	{%f300, %f301, %f302, %f303}, [%r79+16];
	div.rn.f32 	%f304, %f300, %f357;
	div.rn.f32 	%f305, %f301, %f357;
	div.rn.f32 	%f306, %f302, %f357;
	div.rn.f32 	%f307, %f303, %f357;
	st.shared.v4.f32 	[%r79+16], {%f304, %f305, %f306, %f307};
	add.s32 	%r80, %r80, 64;
	add.s32 	%r79, %r79, 64;
	setp.ne.s32 	%p6, %r80, 16416;
	@%p6 bra 	$L__BB6_9;
$L__BB6_10:
	bar.sync 	0;
	shl.b32 	%r54, %r2, 5;
	add.s32 	%r18, %r54, %r3;
	add.s32 	%r55, %r18, 256;
	mul.wide.u32 	%rd4, %r55, 4;
	add.s32 	%r56, %r18, 512;
	mul.wide.u32 	%rd5, %r56, 4;
	add.s32 	%r57, %r18, 768;
	mul.wide.u32 	%rd6, %r57, 4;
	add.s32 	%r58, %r18, 1024;
	mul.wide.u32 	%rd7, %r58, 4;
	add.s32 	%r59, %r18, 1280;
	mul.wide.u32 	%rd8, %r59, 4;
	add.s32 	%r60, %r18, 1536;
	mul.wide.u32 	%rd9, %r60, 4;
	add.s32 	%r61, %r18, 1792;
	mul.wide.u32 	%rd10, %r61, 4;
	add.s32 	%r62, %r18, 2048;
	mul.wide.u32 	%rd11, %r62, 4;
	add.s32 	%r63, %r18, 2304;
	mul.wide.u32 	%rd12, %r63, 4;
	add.s32 	%r64, %r18, 2560;
	mul.wide.u32 	%rd13, %r64, 4;
	add.s32 	%r65, %r18, 2816;
	mul.wide.u32 	%rd14, %r65, 4;
	add.s32 	%r66, %r18, 3072;
	mul.wide.u32 	%rd15, %r66, 4;
	add.s32 	%r67, %r18, 3328;
	mul.wide.u32 	%rd16, %r67, 4;
	add.s32 	%r68, %r18, 3584;
	mul.wide.u32 	%rd17, %r68, 4;
	add.s32 	%r69, %r18, 3840;
	mul.wide.u32 	%rd18, %r69, 4;
	mul.wide.u32 	%rd19, %r18, 4;
	cvta.to.global.u64 	%rd54, %rd25;
	mov.f32 	%f358, 0f00000000;
	mov.b32 	%r81, 32;
	mov.u32 	%r70, probs;
$L__BB6_11:
	add.s32 	%r71, %r70, %r81;
	ld.shared.v4.f32 	{%f309, %f310, %f311, %f312}, [%r71+-32];
	add.s64 	%rd33, %rd54, %rd19;
	ld.global.f32 	%f313, [%rd33];
	fma.rn.f32 	%f314, %f309, %f313, %f358;
	add.s64 	%rd34, %rd54, %rd4;
	ld.global.f32 	%f315, [%rd34];
	fma.rn.f32 	%f316, %f310, %f315, %f314;
	add.s64 	%rd35, %rd54, %rd5;
	ld.global.f32 	%f317, [%rd35];
	fma.rn.f32 	%f318, %f311, %f317, %f316;
	add.s64 	%rd36, %rd54, %rd6;
	ld.global.f32 	%f319, [%rd36];
	fma.rn.f32 	%f320, %f312, %f319, %f318;
	ld.shared.v4.f32 	{%f321, %f322, %f323, %f324}, [%r71+-16];
	add.s64 	%rd37, %rd54, %rd7;
	ld.global.f32 	%f325, [%rd37];
	fma.rn.f32 	%f326, %f321, %f325, %f320;
	add.s64 	%rd38, %rd54, %rd8;
	ld.global.f32 	%f327, [%rd38];
	fma.rn.f32 	%f328, %f322, %f327, %f326;
	add.s64 	%rd39, %rd54, %rd9;
	ld.global.f32 	%f329, [%rd39];
	fma.rn.f32 	%f330, %f323, %f329, %f328;
	add.s64 	%rd40, %rd54, %rd10;
	ld.global.f32 	%f331, [%rd40];
	fma.rn.f32 	%f332, %f324, %f331, %f330;
	ld.shared.v4.f32 	{%f333, %f334, %f335, %f336}, [%r71];
	add.s64 	%rd41, %rd54, %rd11;
	ld.global.f32 	%f337, [%rd41];
	fma.rn.f32 	%f338, %f333, %f337, %f332;
	add.s64 	%rd42, %rd54, %rd12;
	ld.global.f32 	%f339, [%rd42];
	fma.rn.f32 	%f340, %f334, %f339, %f338;
	add.s64 	%rd43, %rd54, %rd13;
	ld.global.f32 	%f341, [%rd43];
	fma.rn.f32 	%f342, %f335, %f341, %f340;
	add.s64 	%rd44, %rd54, %rd14;
	ld.global.f32 	%f343, [%rd44];
	fma.rn.f32 	%f344, %f336, %f343, %f342;
	ld.shared.v4.f32 	{%f345, %f346, %f347, %f348}, [%r71+16];
	add.s64 	%rd45, %rd54, %rd15;
	ld.global.f32 	%f349, [%rd45];
	fma.rn.f32 	%f350, %f345, %f349, %f344;
	add.s64 	%rd46, %rd54, %rd16;
	ld.global.f32 	%f351, [%rd46];
	fma.rn.f32 	%f352, %f346, %f351, %f350;
	add.s64 	%rd47, %rd54, %rd17;
	ld.global.f32 	%f353, [%rd47];
	fma.rn.f32 	%f354, %f347, %f353, %f352;
	add.s64 	%rd48, %rd54, %rd18;
	ld.global.f32 	%f355, [%rd48];
	fma.rn.f32 	%f358, %f348, %f355, %f354;
	add.s32 	%r81, %r81, 64;
	add.s64 	%rd54, %rd54, 16384;
	setp.ne.s32 	%p7, %r81, 16416;
	@%p7 bra 	$L__BB6_11;
	shl.b32 	%r72, %r1, 8;
	add.s32 	%r73, %r18, %r72;
	cvta.to.global.u64 	%rd49, %rd26;
	mul.wide.u32 	%rd50, %r73, 4;
	add.s64 	%rd51, %rd49, %rd50;
	st.global.f32 	[%rd51], %f358;
$L__BB6_13:
	ret;

}
	// .globl	_Z4attnILi4096ELi16EEvPKfS1_S1_Pf
.visible .entry _Z4attnILi4096ELi16EEvPKfS1_S1_Pf(
	.param .u64 .ptr .align 1 _Z4attnILi4096ELi16EEvPKfS1_S1_Pf_param_0,
	.param .u64 .ptr .align 1 _Z4attnILi4096ELi16EEvPKfS1_S1_Pf_param_1,
	.param .u64 .ptr .align 1 _Z4attnILi4096ELi16EEvPKfS1_S1_Pf_param_2,
	.param .u64 .ptr .align 1 _Z4attnILi4096ELi16EEvPKfS1_S1_Pf_param_3
)
{
	.reg .pred 	%p<4>;
	.reg .b32 	%r<51>;
	.reg .b32 	%f<390>;
	.reg .b64 	%rd<22>;

	ld.param.u64 	%rd5, [_Z4attnILi4096ELi16EEvPKfS1_S1_Pf_param_1];
	ld.param.u64 	%rd6, [_Z4attnILi4096ELi16EEvPKfS1_S1_Pf_param_2];
	ld.param.u64 	%rd7, [_Z4attnILi4096ELi16EEvPKfS1_S1_Pf_param_3];
	mov.u32 	%r1, %ctaid.x;
	mov.u32 	%r2, %ctaid.y;
	mov.u32 	%r3, %tid.x;
	setp.gt.u32 	%p1, %r3, 31;
	@%p1 bra 	$L__BB7_6;
	setp.ne.s32 	%p2, %r3, 0;
	@%p2 bra 	$L__BB7_5;
	ld.param.u64 	%rd20, [_Z4attnILi4096ELi16EEvPKfS1_S1_Pf_param_0];
	shl.b32 	%r10, %r1, 8;
	shl.b32 	%r11, %r2, 5;
	add.s32 	%r12, %r10, %r11;
	mov.f32 	%f34, 0f42000000;
	rsqrt.approx.f32 	%f1, %f34;
	cvta.to.global.u64 	%rd8, %rd20;
	mul.wide.u32 	%rd9, %r12, 4;
	add.s64 	%rd10, %rd8, %rd9;
	ld.global.f32 	%f2, [%rd10];
	ld.global.f32 	%f3, [%rd10+4];
	ld.global.f32 	%f4, [%rd10+8];
	ld.global.f32 	%f5, [%rd10+12];
	ld.global.f32 	%f6, [%rd10+16];
	ld.global.f32 	%f7, [%rd10+20];
	ld.global.f32 	%f8, [%rd10+24];
	ld.global.f32 	%f9, [%rd10+28];
	ld.global.f32 	%f10, [%rd10+32];
	ld.global.f32 	%f11, [%rd10+36];
	ld.global.f32 	%f12, [%rd10+40];
	ld.global.f32 	%f13, [%rd10+44];
	ld.global.f32 	%f14, [%rd10+48];
	ld.global.f32 	%f15, [%rd10+52];
	ld.global.f32 	%f16, [%rd10+56];
	ld.global.f32 	%f17, [%rd10+60];
	ld.global.f32 	%f18, [%rd10+64];
	ld.global.f32 	%f19, [%rd10+68];
	ld.global.f32 	%f20, [%rd10+72];
	ld.global.f32 	%f21, [%rd10+76];
	ld.global.f32 	%f22, [%rd10+80];
	ld.global.f32 	%f23, [%rd10+84];
	ld.global.f32 	%f24, [%rd10+88];
	ld.global.f32 	%f25, [%rd10+92];
	ld.global.f32 	%f26, [%rd10+96];
	ld.global.f32 	%f27, [%rd10+100];
	ld.global.f32 	%f28, [%rd10+104];
	ld.global.f32 	%f29, [%rd10+108];
	ld.global.f32 	%f30, [%rd10+112];
	ld.global.f32 	%f31, [%rd10+116];
	ld.global.f32 	%f32, [%rd10+120];
	ld.global.f32 	%f33, [%rd10+124];
	mul.wide.u32 	%rd11, %r2, 128;
	cvta.to.global.u64 	%rd12, %rd5;
	add.s64 	%rd13, %rd11, %rd12;
	add.s64 	%rd21, %rd13, 64;
	mov.b32 	%r50, 0;
	mov.u32 	%r49, probs;
$L__BB7_3:
	ld.global.f32 	%f35, [%rd21+-64];
	fma.rn.f32 	%f36, %f2, %f35, 0f00000000;
	ld.global.f32 	%f37, [%rd21+-60];
	fma.rn.f32 	%f38, %f3, %f37, %f36;
	ld.global.f32 	%f39, [%rd21+-56];
	fma.rn.f32 	%f40, %f4, %f39, %f38;
	ld.global.f32 	%f41, [%rd21+-52];
	fma.rn.f32 	%f42, %f5, %f41, %f40;
	ld.global.f32 	%f43, [%rd21+-48];
	fma.rn.f32 	%f44, %f6, %f43, %f42;
	ld.global.f32 	%f45, [%rd21+-44];
	fma.rn.f32 	%f46, %f7, %f45, %f44;
	ld.global.f32 	%f47, [%rd21+-40];
	fma.rn.f32 	%f48, %f8, %f47, %f46;
	ld.global.f32 	%f49, [%rd21+-36];
	fma.rn.f32 	%f50, %f9, %f49, %f48;
	ld.global.f32 	%f51, [%rd21+-32];
	fma.rn.f32 	%f52, %f10, %f51, %f50;
	ld.global.f32 	%f53, [%rd21+-28];
	fma.rn.f32 	%f54, %f11, %f53, %f52;
	ld.global.f32 	%f55, [%rd21+-24];
	fma.rn.f32 	%f56, %f12, %f55, %f54;
	ld.global.f32 	%f57, [%rd21+-20];
	fma.rn.f32 	%f58, %f13, %f57, %f56;
	ld.global.f32 	%f59, [%rd21+-16];
	fma.rn.f32 	%f60, %f14, %f59, %f58;
	ld.global.f32 	%f61, [%rd21+-12];
	fma.rn.f32 	%f62, %f15, %f61, %f60;
	ld.global.f32 	%f63, [%rd21+-8];
	fma.rn.f32 	%f64, %f16, %f63, %f62;
	ld.global.f32 	%f65, [%rd21+-4];
	fma.rn.f32 	%f66, %f17, %f65, %f64;
	ld.global.f32 	%f67, [%rd21];
	fma.rn.f32 	%f68, %f18, %f67, %f66;
	ld.global.f32 	%f69, [%rd21+4];
	fma.rn.f32 	%f70, %f19, %f69, %f68;
	ld.global.f32 	%f71, [%rd21+8];
	fma.rn.f32 	%f72, %f20, %f71, %f70;
	ld.global.f32 	%f73, [%rd21+12];
	fma.rn.f32 	%f74, %f21, %f73, %f72;
	ld.global.f32 	%f75, [%rd21+16];
	fma.rn.f32 	%f76, %f22, %f75, %f74;
	ld.global.f32 	%f77, [%rd21+20];
	fma.rn.f32 	%f78, %f23, %f77, %f76;
	ld.global.f32 	%f79, [%rd21+24];
	fma.rn.f32 	%f80, %f24, %f79, %f78;
	ld.global.f32 	%f81, [%rd21+28];
	fma.rn.f32 	%f82, %f25, %f81, %f80;
	ld.global.f32 	%f83, [%rd21+32];
	fma.rn.f32 	%f84, %f26, %f83, %f82;
	ld.global.f32 	%f85, [%rd21+36];
	fma.rn.f32 	%f86, %f27, %f85, %f84;
	ld.global.f32 	%f87, [%rd21+40];
	fma.rn.f32 	%f88, %f28, %f87, %f86;
	ld.global.f32 	%f89, [%rd21+44];
	fma.rn.f32 	%f90, %f29, %f89, %f88;
	ld.global.f32 	%f91, [%rd21+48];
	fma.rn.f32 	%f92, %f30, %f91, %f90;
	ld.global.f32 	%f93, [%rd21+52];
	fma.rn.f32 	%f94, %f31, %f93, %f92;
	ld.global.f32 	%f95, [%rd21+56];
	fma.rn.f32 	%f96, %f32, %f95, %f94;
	ld.global.f32 	%f97, [%rd21+60];
	fma.rn.f32 	%f98, %f33, %f97, %f96;
	mul.f32 	%f99, %f98, %f1;
	st.shared.f32 	[%r49], %f99;
	add.s32 	%r50, %r50, 1;
	add.s32 	%r49, %r49, 4;
	add.s64 	%rd21, %rd21, 1024;
	setp.ne.s32 	%p3, %r50, 16;
	@%p3 bra 	$L__BB7_3;
	ld.shared.v4.f32 	{%f100, %f101, %f102, %f103}, [probs];
	max.f32 	%f104, %f100, 0fCE6E6B28;
	max.f32 	%f105, %f104, %f101;
	max.f32 	%f106, %f105, %f102;
	max.f32 	%f107, %f106, %f103;
	ld.shared.v4.f32 	{%f108, %f109, %f110, %f111}, [probs+16];
	max.f32 	%f112, %f107, %f108;
	max.f32 	%f113, %f112, %f109;
	max.f32 	%f114, %f113, %f110;
	max.f32 	%f115, %f114, %f111;
	ld.shared.v4.f32 	{%f116, %f117, %f118, %f119}, [probs+32];
	max.f32 	%f120, %f115, %f116;
	max.f32 	%f121, %f120, %f117;
	max.f32 	%f122, %f121, %f118;
	max.f32 	%f123, %f122, %f119;
	ld.shared.v4.f32 	{%f124, %f125, %f126, %f127}, [probs+48];
	max.f32 	%f128, %f123, %f124;
	max.f32 	%f129, %f128, %f125;
	max.f32 	%f130, %f129, %f126;
	max.f32 	%f131, %f130, %f127;
	sub.f32 	%f132, %f100, %f131;
	fma.rn.f32 	%f133, %f132, 0f3BBB989D, 0f3F000000;
	cvt.sat.f32.f32 	%f134, %f133;
	mov.f32 	%f135, 0f4B400001;
	mov.f32 	%f136, 0f437C0000;
	fma.rm.f32 	%f137, %f134, %f136, %f135;
	add.f32 	%f138, %f137, 0fCB40007F;
	neg.f32 	%f139, %f138;
	fma.rn.f32 	%f140, %f132, 0f3FB8AA3B, %f139;
	fma.rn.f32 	%f141, %f132, 0f32A57060, %f140;
	mov.b32 	%r13, %f137;
	shl.b32 	%r14, %r13, 23;
	mov.b32 	%f142, %r14;
	ex2.approx.ftz.f32 	%f143, %f141;
	mul.f32 	%f144, %f143, %f142;
	add.f32 	%f145, %f144, 0f00000000;
	sub.f32 	%f146, %f101, %f131;
	fma.rn.f32 	%f147, %f146, 0f3BBB989D, 0f3F000000;
	cvt.sat.f32.f32 	%f148, %f147;
	fma.rm.f32 	%f149, %f148, %f136, %f135;
	add.f32 	%f150, %f149, 0fCB40007F;
	neg.f32 	%f151, %f150;
	fma.rn.f32 	%f152, %f146, 0f3FB8AA3B, %f151;
	fma.rn.f32 	%f153, %f146, 0f32A57060, %f152;
	mov.b32 	%r15, %f149;
	shl.b32 	%r16, %r15, 23;
	mov.b32 	%f154, %r16;
	ex2.approx.ftz.f32 	%f155, %f153;
	mul.f32 	%f156, %f155, %f154;
	add.f32 	%f157, %f145, %f156;
	sub.f32 	%f158, %f102, %f131;
	fma.rn.f32 	%f159, %f158, 0f3BBB989D, 0f3F000000;
	cvt.sat.f32.f32 	%f160, %f159;
	fma.rm.f32 	%f161, %f160, %f136, %f135;
	add.f32 	%f162, %f161, 0fCB40007F;
	neg.f32 	%f163, %f162;
	fma.rn.f32 	%f164, %f158, 0f3FB8AA3B, %f163;
	fma.rn.f32 	%f165, %f158, 0f32A57060, %f164;
	mov.b32 	%r17, %f161;
	shl.b32 	%r18, %r17, 23;
	mov.b32 	%f166, %r18;
	ex2.approx.ftz.f32 	%f167, %f165;
	mul.f32 	%f168, %f167, %f166;
	add.f32 	%f169, %f157, %f168;
	sub.f32 	%f170, %f103, %f131;
	fma.rn.f32 	%f171, %f170, 0f3BBB989D, 0f3F000000;
	cvt.sat.f32.f32 	%f172, %f171;
	fma.rm.f32 	%f173, %f172, %f136, %f135;
	add.f32 	%f174, %f173, 0fCB40007F;
	neg.f32 	%f175, %f174;
	fma.rn.f32 	%f176, %f170, 0f3FB8AA3B, %f175;
	fma.rn.f32 	%f177, %f170, 0f32A57060, %f176;
	mov.b32 	%r19, %f173;
	shl.b32 	%r20, %r19, 23;
	mov.b32 	%f178, %r20;
	ex2.approx.ftz.f32 	%f179, %f177;
	mul.f32 	%f180, %f179, %f178;
	add.f32 	%f181, %f169, %f180;
	sub.f32 	%f182, %f108, %f131;
	fma.rn.f32 	%f183, %f182, 0f3BBB989D, 0f3F000000;
	cvt.sat.f32.f32 	%f184, %f183;
	fma.rm.f32 	%f185, %f184, %f136, %f135;
	add.f32 	%f186, %f185, 0fCB40007F;
	neg.f32 	%f187, %f186;
	fma.rn.f32 	%f188, %f182, 0f3FB8AA3B, %f187;
	fma.rn.f32 	%f189, %f182, 0f32A57060, %f188;
	mov.b32 	%r21, %f185;
	shl.b32 	%r22, %r21, 23;
	mov.b32 	%f190, %r22;
	ex2.approx.ftz.f32 	%f191, %f189;
	mul.f32 	%f192, %f191, %f190;
	add.f32 	%f193, %f181, %f192;
	sub.f32 	%f194, %f109, %f131;
	fma.rn.f32 	%f195, %f194, 0f3BBB989D, 0f3F000000;
	cvt.sat.f32.f32 	%f196, %f195;
	fma.rm.f32 	%f197, %f196, %f136, %f135;
	add.f32 	%f198, %f197, 0fCB40007F;
	neg.f32 	%f199, %f198;
	fma.rn.f32 	%f200, %f194, 0f3FB8AA3B, %f199;
	fma.rn.f32 	%f201, %f194, 0f32A57060, %f200;
	mov.b32 	%r23, %f197;
	shl.b32 	%r24, %r23, 23;
	mov.b32 	%f202, %r24;
	ex2.approx.ftz.f32 	%f203, %f201;
	mul.f32 	%f204, %f203, %f202;
	add.f32 	%f205, %f193, %f204;
	sub.f32 	%f206, %f110, %f131;
	fma.rn.f32 	%f207, %f206, 0f3BBB989D, 0f3F000000;
	cvt.sat.f32.f32 	%f208, %f207;
	fma.rm.f32 	%f209, %f208, %f136, %f135;
	add.f32 	%f210, %f209, 0fCB40007F;
	neg.f32 	%f211, %f210;
	fma.rn.f32 	%f212, %f206, 0f3FB8AA3B, %f211;
	fma.rn.f32 	%f213, %f206, 0f32A57060, %f212;
	mov.b32 	%r25, %f209;
	shl.b32 	%r26, %r25, 23;
	mov.b32 	%f214, %r26;
	ex2.approx.ftz.f32 	%f215, %f213;
	mul.f32 	%f216, %f215, %f214;
	add.f32 	%f217, %f205, %f216;
	sub.f32 	%f218, %f111, %f131;
	fma.rn.f32 	%f219, %f218, 0f3BBB989D, 0f3F000000;
	cvt.sat.f32.f32 	%f220, %f219;
	fma.rm.f32 	%f221, %f220, %f136, %f135;
	add.f32 	%f222, %f221, 0fCB40007F;
	neg.f32 	%f223, %f222;
	fma.rn.f32 	%f224, %f218, 0f3FB8AA3B, %f223;
	fma.rn.f32 	%f225, %f218, 0f32A57060, %f224;
	mov.b32 	%r27, %f221;
	shl.b32 	%r28, %r27, 23;
	mov.b32 	%f226, %r28;
	ex2.approx.ftz.f32 	%f227, %f225;
	mul.f32 	%f228, %f227, %f226;
	add.f32 	%f229, %f217, %f228;
	sub.f32 	%f230, %f116, %f131;
	fma.rn.f32 	%f231, %f230, 0f3BBB989D, 0f3F000000;
	cvt.sat.f32.f32 	%f232, %f231;
	fma.rm.f32 	%f233, %f232, %f136, %f135;
	add.f32 	%f234, %f233, 0fCB40007F;
	neg.f32 	%f235, %f234;
	fma.rn.f32 	%f236, %f230, 0f3FB8AA3B, %f235;
	fma.rn.f32 	%f237, %f230, 0f32A57060, %f236;
	mov.b32 	%r29, %f233;
	shl.b32 	%r30, %r29, 23;
	mov.b32 	%f238, %r30;
	ex2.approx.ftz.f32 	%f239, %f237;
	mul.f32 	%f240, %f239, %f238;
	add.f32 	%f241, %f229, %f240;
	sub.f32 	%f242, %f117, %f131;
	fma.rn.f32 	%f243, %f242, 0f3BBB989D, 0f3F000000;
	cvt.sat.f32.f32 	%f244, %f243;
	fma.rm.f32 	%f245, %f244, %f136, %f135;
	add.f32 	%f246, %f245, 0fCB40007F;
	neg.f32 	%f247, %f246;
	fma.rn.f32 	%f248, %f242, 0f3FB8AA3B, %f247;
	fma.rn.f32 	%f249, %f242, 0f32A57060, %f248;
	mov.b32 	%r31, %f245;
	shl.b32 	%r32, %r31, 23;
	mov.b32 	%f250, %r32;
	ex2.approx.ftz.f32 	%f251, %f249;
	mul.f32 	%f252, %f251, %f250;
	add.f32 	%f253, %f241, %f252;
	sub.f32 	%f254, %f118, %f131;
	fma.rn.f32 	%f255, %f254, 0f3BBB989D, 0f3F000000;
	cvt.sat.f32.f32 	%f256, %f255;
	fma.rm.f32 	%f257, %f256, %f136, %f135;
	add.f32 	%f258, %f257, 0fCB40007F;
	neg.f32 	%f259, %f258;
	fma.rn.f32 	%f260, %f254, 0f3FB8AA3B, %f259;
	fma.rn.f32 	%f261, %f254, 0f32A57060, %f260;
	mov.b32 	%r33, %f257;
	shl.b32 	%r34, %r33, 23;
	mov.b32 	%f262, %r34;
	ex2.approx.ftz.f32 	%f263, %f261;
	mul.f32 	%f264, %f263, %f262;
	add.f32 	%f265, %f253, %f264;
	sub.f32 	%f266, %f119, %f131;
	fma.rn.f32 	%f267, %f266, 0f3BBB989D, 0f3F000000;
	cvt.sat.f32.f32 	%f268, %f267;
	fma.rm.f32 	%f269, %f268, %f136, %f135;
	add.f32 	%f270, %f269, 0fCB40007F;
	neg.f32 	%f271, %f270;
	fma.rn.f32 	%f272, %f266, 0f3FB8AA3B, %f271;
	fma.rn.f32 	%f273, %f266, 0f32A57060, %f272;
	mov.b32 	%r35, %f269;
	shl.b32 	%r36, %r35, 23;
	mov.b32 	%f274, %r36;
	ex2.approx.ftz.f32 	%f275, %f273;
	mul.f32 	%f276, %f275, %f274;
	add.f32 	%f277, %f265, %f276;
	sub.f32 	%f278, %f124, %f131;
	fma.rn.f32 	%f279, %f278, 0f3BBB989D, 0f3F000000;
	cvt.sat.f32.f32 	%f280, %f279;
	fma.rm.f32 	%f281, %f280, %f136, %f135;
	add.f32 	%f282, %f281, 0fCB40007F;
	neg.f32 	%f283, %f282;
	fma.rn.f32 	%f284, %f278, 0f3FB8AA3B, %f283;
	fma.rn.f32 	%f285, %f278, 0f32A57060, %f284;
	mov.b32 	%r37, %f281;
	shl.b32 	%r38, %r37, 23;
	mov.b32 	%f286, %r38;
	ex2.approx.ftz.f32 	%f287, %f285;
	mul.f32 	%f288, %f287, %f286;
	add.f32 	%f289, %f277, %f288;
	sub.f32 	%f290, %f125, %f131;
	fma.rn.f32 	%f291, %f290, 0f3BBB989D, 0f3F000000;
	cvt.sat.f32.f32 	%f292, %f291;
	fma.rm.f32 	%f293, %f292, %f136, %f135;
	add.f32 	%f294, %f293, 0fCB40007F;
	neg.f32 	%f295, %f294;
	fma.rn.f32 	%f296, %f290, 0f3FB8AA3B, %f295;
	fma.rn.f32 	%f297, %f290, 0f32A57060, %f296;
	mov.b32 	%r39, %f293;
	shl.b32 	%r40, %r39, 23;
	mov.b32 	%f298, %r40;
	ex2.approx.ftz.f32 	%f299, %f297;
	mul.f32 	%f300, %f299, %f298;
	add.f32 	%f301, %f289, %f300;
	sub.f32 	%f302, %f126, %f131;
	fma.rn.f32 	%f303, %f302, 0f3BBB989D, 0f3F000000;
	cvt.sat.f32.f32 	%f304, %f303;
	fma.rm.f32 	%f305, %f304, %f136, %f135;
	add.f32 	%f306, %f305, 0fCB40007F;
	neg.f32 	%f307, %f306;
	fma.rn.f32 	%f308, %f302, 0f3FB8AA3B, %f307;
	fma.rn.f32 	%f309, %f302, 0f32A57060, %f308;
	mov.b32 	%r41, %f305;
	shl.b32 	%r42, %r41, 23;
	mov.b32 	%f310, %r42;
	ex2.approx.ftz.f32 	%f311, %f309;
	mul.f32 	%f312, %f311, %f310;
	add.f32 	%f313, %f301, %f312;
	sub.f32 	%f314, %f127, %f131;
	fma.rn.f32 	%f315, %f314, 0f3BBB989D, 0f3F000000;
	cvt.sat.f32.f32 	%f316, %f315;
	fma.rm.f32 	%f317, %f316, %f136, %f135;
	add.f32 	%f318, %f317, 0fCB40007F;
	neg.f32 	%f319, %f318;
	fma.rn.f32 	%f320, %f314, 0f3FB8AA3B, %f319;
	fma.rn.f32 	%f321, %f314, 0f32A57060, %f320;
	mov.b32 	%r43, %f317;
	shl.b32 	%r44, %r43, 23;
	mov.b32 	%f322, %r44;
	ex2.approx.ftz.f32 	%f323, %f321;
	mul.f32 	%f324, %f323, %f322;
	add.f32 	%f325, %f313, %f324;
	div.rn.f32 	%f326, %f144, %f325;
	div.rn.f32 	%f327, %f156, %f325;
	div.rn.f32 	%f328, %f168, %f325;
	div.rn.f32 	%f329, %f180, %f325;
	st.shared.v4.f32 	[probs], {%f326, %f327, %f328, %f329};
	div.rn.f32 	%f330, %f192, %f325;
	div.rn.f32 	%f331, %f204, %f325;
	div.rn.f32 	%f332, %f216, %f325;
	div.rn.f32 	%f333, %f228, %f325;
	st.shared.v4.f32 	[probs+16], {%f330, %f331, %f332, %f333};
	div.rn.f32 	%f334, %f240, %f325;
	div.rn.f32 	%f335, %f252, %f325;
	div.rn.f32 	%f336, %f264, %f325;
	div.rn.f32 	%f337, %f276, %f325;
	st.shared.v4.f32 	[probs+32], {%f334, %f335, %f336, %f337};
	div.rn.f32 	%f338, %f288, %f325;
	div.rn.f32 	%f339, %f300, %f325;
	div.rn.f32 	%f340, %f312, %f325;
	div.rn.f32 	%f341, %f324, %f325;
	st.shared.v4.f32 	[probs+48], {%f338, %f339, %f340, %f341};
$L__BB7_5:
	bar.sync 	0;
	shl.b32 	%r45, %r2, 5;
	add.s32 	%r46, %r45, %r3;
	ld.shared.v4.f32 	{%f342, %f343, %f344, %f345}, [probs];
	cvta.to.global.u64 	%rd14, %rd6;
	mul.wide.u32 	%rd15, %r46, 4;
	add.s64 	%rd16, %rd14, %rd15;
	ld.global.f32 	%f346, [%rd16];
	fma.rn.f32 	%f347, %f342, %f346, 0f00000000;
	ld.global.f32 	%f348, [%rd16+1024];
	fma.rn.f32 	%f349, %f343, %f348, %f347;
	ld.global.f32 	%f350, [%rd16+2048];
	fma.rn.f32 	%f351, %f344, %f350, %f349;
	ld.global.f32 	%f352, [%rd16+3072];
	fma.rn.f32 	%f353, %f345, %f352, %f351;
	ld.shared.v4.f32 	{%f354, %f355, %f356, %f357}, [probs+16];
	ld.global.f32 	%f358, [%rd16+4096];
	fma.rn.f32 	%f359, %f354, %f358, %f353;
	ld.global.f32 	%f360, [%rd16+5120];
	fma.rn.f32 	%f361, %f355, %f360, %f359;
	ld.global.f32 	%f362, [%rd16+6144];
	fma.rn.f32 	%f363, %f356, %f362, %f361;
	ld.global.f32 	%f364, [%rd16+7168];
	fma.rn.f32 	%f365, %f357, %f364, %f363;
	ld.shared.v4.f32 	{%f366, %f367, %f368, %f369}, [probs+32];
	ld.global.f32 	%f370, [%rd16+8192];
	fma.rn.f32 	%f371, %f366, %f370, %f365;
	ld.global.f32 	%f372, [%rd16+9216];
	fma.rn.f32 	%f373, %f367, %f372, %f371;
	ld.global.f32 	%f374, [%rd16+10240];
	fma.rn.f32 	%f375, %f368, %f374, %f373;
	ld.global.f32 	%f376, [%rd16+11264];
	fma.rn.f32 	%f377, %f369, %f376, %f375;
	ld.shared.v4.f32 	{%f378, %f379, %f380, %f381}, [probs+48];
	ld.global.f32 	%f382, [%rd16+12288];
	fma.rn.f32 	%f383, %f378, %f382, %f377;
	ld.global.f32 	%f384, [%rd16+13312];
	fma.rn.f32 	%f385, %f379, %f384, %f383;
	ld.global.f32 	%f386, [%rd16+14336];
	fma.rn.f32 	%f387, %f380, %f386, %f385;
	ld.global.f32 	%f388, [%rd16+15360];
	fma.rn.f32 	%f389, %f381, %f388, %f387;
	shl.b32 	%r47, %r1, 8;
	add.s32 	%r48, %r46, %r47;
	cvta.to.global.u64 	%rd17, %rd7;
	mul.wide.u32 	%rd18, %r48, 4;
	add.s64 	%rd19, %rd17, %rd18;
	st.global.f32 	[%rd19], %f389;
$L__BB7_6:
	ret;

}


// ===== COMPILED SASS (sm_100) =====

	.target	sm_100

	.elftype	@"ET_EXEC"


//--------------------- .note.nv.tkinfo           --------------------------
	.section	.note.nv.tkinfo,"",@"SHT_NOTE"
	.sectionflags	@"SHF_NOTE_NV_TKINFO"
	.tkinfo
        /*0018*/ 	.word	0x00000002
        /*0030*/ 	.string	""
        /*0030*/ 	.string	"ptxas"
        /*0030*/ 	.string	"Cuda compilation tools, release 13.0, V13.0.88"
        /*0030*/ 	.string	"Build cuda_13.0.r13.0/compiler.36424714_0"
        /*0030*/ 	.string	"-arch sm_100 -m 64 "



//--------------------- .note.nv.cuinfo           --------------------------
	.section	.note.nv.cuinfo,"",@"SHT_NOTE"
	.sectionflags	@"SHF_NOTE_NV_CUINFO"
        /*0018*/ 	.short	0x0002
        /*001a*/ 	.short	0x0064
        /*001c*/ 	.short	0x0082
	.zero		2


//--------------------- .nv.info                  --------------------------
	.section	.nv.info,"",@"SHT_CUDA_INFO"
	.align	4


	//----- nvinfo : EIATTR_REGCOUNT
	.align		4
        /*0000*/ 	.byte	0x04, 0x2f
        /*0002*/ 	.short	(.L_1 - .L_0)
	.align		4
.L_0:
        /*0004*/ 	.word	index@(_Z7add_vecPfPKfi)
        /*0008*/ 	.word	0x0000000a


	//----- nvinfo : EIATTR_FRAME_SIZE
	.align		4
.L_1:
        /*000c*/ 	.byte	0x04, 0x11
        /*000e*/ 	.short	(.L_3 - .L_2)
	.align		4
.L_2:
        /*0010*/ 	.word	index@(_Z7add_vecPfPKfi)
        /*0014*/ 	.word	0x00000000


	//----- nvinfo : EIATTR_REGCOUNT
	.align		4
.L_3:
        /*0018*/ 	.byte	0x04, 0x2f
        /*001a*/ 	.short	(.L_5 - .L_4)
	.align		4
.L_4:
        /*001c*/ 	.word	index@(_Z6ln_tokPf)
        /*0020*/ 	.word	0x00000020


	//----- nvinfo : EIATTR_FRAME_SIZE
	.align		4
.L_5:
        /*0024*/ 	.byte	0x04, 0x11
        /*0026*/ 	.short	(.L_7 - .L_6)
	.align		4
.L_6:
        /*0028*/ 	.word	index@(_Z6ln_tokPf)
        /*002c*/ 	.word	0x00000000


	//----- nvinfo : EIATTR_REGCOUNT
	.align		4
.L_7:
        /*0030*/ 	.byte	0x04, 0x2f
        /*0032*/ 	.short	(.L_9 - .L_8)
	.align		4
.L_8:
        /*0034*/ 	.word	index@(_Z7ln_featPf)
        /*0038*/ 	.word	0x00000020


	//----- nvinfo : EIATTR_FRAME_SIZE
	.align		4
.L_9:
        /*003c*/ 	.byte	0x04, 0x11
        /*003e*/ 	.short	(.L_11 - .L_10)
	.align		4
.L_10:
        /*0040*/ 	.word	index@(_Z7ln_featPf)
        /*0044*/ 	.word	0x00000000


	//----- nvinfo : EIATTR_REGCOUNT
	.align		4
.L_11:
        /*0048*/ 	.byte	0x04, 0x2f
        /*004a*/ 	.short	(.L_13 - .L_12)
	.align		4
.L_12:
        /*004c*/ 	.word	index@(_Z6linearPKfS0_Pfi)
        /*0050*/ 	.word	0x0000001e


	//----- nvinfo : EIATTR_FRAME_SIZE
	.align		4
.L_13:
        /*0054*/ 	.byte	0x04, 0x11
        /*0056*/ 	.short	(.L_15 - .L_14)
	.align		4
.L_14:
        /*0058*/ 	.word	index@(_Z6linearPKfS0_Pfi)
        /*005c*/ 	.word	0x00000000


	//----- nvinfo : EIATTR_REGCOUNT
	.align		4
.L_15:
        /*0060*/ 	.byte	0x04, 0x2f
        /*0062*/ 	.short	(.L_17 - .L_16)
	.align		4
.L_16:
        /*0064*/ 	.word	index@(_Z3mlpPKfS0_S0_Pf)
        /*0068*/ 	.word	0x00000020


	//----- nvinfo : EIATTR_FRAME_SIZE
	.align		4
.L_17:
        /*006c*/ 	.byte	0x04, 0x11
        /*006e*/ 	.short	(.L_19 - .L_18)
	.align		4
.L_18:
        /*0070*/ 	.word	index@(_Z3mlpPKfS0_S0_Pf)
        /*0074*/ 	.word	0x00000000


	//----- nvinfo : EIATTR_REGCOUNT
	.align		4
.L_19:
        /*0078*/ 	.byte	0x04, 0x2f
        /*007a*/ 	.short	(.L_21 - .L_20)
	.align		4
.L_20:
        /*007c*/ 	.word	index@(_Z4attnILi16ELi16EEvPKfS1_S1_Pf)
        /*0080*/ 	.word	0x00000030


	//----- nvinfo : EIATTR_FRAME_SIZE
	.align		4
.L_21:
        /*0084*/ 	.byte	0x04, 0x11
        /*0086*/ 	.short	(.L_23 - .L_22)
	.align		4
.L_22:
        /*0088*/ 	.word	index@($__internal_2_$__cuda_sm3x_div_rn_noftz_f32_slowpath)
        /*008c*/ 	.word	0x00000000


	//----- nvinfo : EIATTR_FRAME_SIZE
	.align		4
.L_23:
        /*0090*/ 	.byte	0x04, 0x11
        /*0092*/ 	.short	(.L_25 - .L_24)
	.align		4
.L_24:
        /*0094*/ 	.word	index@(_Z4attnILi16ELi16EEvPKfS1_S1_Pf)
        /*0098*/ 	.word	0x00000000


	//----- nvinfo : EIATTR_REGCOUNT
	.align		4
.L_25:
        /*009c*/ 	.byte	0x04, 0x2f
        /*009e*/ 	.short	(.L_27 - .L_26)
	.align		4
.L_26:
        /*00a0*/ 	.word	index@(_Z4attnILi16ELi4096EEvPKfS1_S1_Pf)
        /*00a4*/ 	.word	0x00000040


	//----- nvinfo : EIATTR_FRAME_SIZE
	.align		4
.L_27:
        /*00a8*/ 	.byte	0x04, 0x11
        /*00aa*/ 	.short	(.L_29 - .L_28)
	.align		4
.L_28:
        /*00ac*/ 	.word	index@($__internal_1_$__cuda_sm3x_div_rn_noftz_f32_slowpath)
        /*00b0*/ 	.word	0x00000000


	//----- nvinfo : EIATTR_FRAME_SIZE
	.align		4
.L_29:
        /*00b4*/ 	.byte	0x04, 0x11
        /*00b6*/ 	.short	(.L_31 - .L_30)
	.align		4
.L_30:
        /*00b8*/ 	.word	index@(_Z4attnILi16ELi4096EEvPKfS1_S1_Pf)
        /*00bc*/ 	.word	0x00000000


	//----- nvinfo : EIATTR_REGCOUNT
	.align		4
.L_31:
        /*00c0*/ 	.byte	0x04, 0x2f
        /*00c2*/ 	.short	(.L_33 - .L_32)
	.align		4
.L_32:
        /*00c4*/ 	.word	index@(_Z4attnILi4096ELi16EEvPKfS1_S1_Pf)
        /*00c8*/ 	.word	0x00000030


	//----- nvinfo : EIATTR_FRAME_SIZE
	.align		4
.L_33:
        /*00cc*/ 	.byte	0x04, 0x11
        /*00ce*/ 	.short	(.L_35 - .L_34)
	.align		4
.L_34:
        /*00d0*/ 	.word	index@($__internal_0_$__cuda_sm3x_div_rn_noftz_f32_slowpath)
        /*00d4*/ 	.word	0x00000000


	//----- nvinfo : EIATTR_FRAME_SIZE
	.align		4
.L_35:
        /*00d8*/ 	.byte	0x04, 0x11
        /*00da*/ 	.short	(.L_37 - .L_36)
	.align		4
.L_36:
        /*00dc*/ 	.word	index@(_Z4attnILi4096ELi16EEvPKfS1_S1_Pf)
        /*00e0*/ 	.word	0x00000000


	//----- nvinfo : EIATTR_MIN_STACK_SIZE
	.align		4
.L_37:
        /*00e4*/ 	.byte	0x04, 0x12
        /*00e6*/ 	.short	(.L_39 - .L_38)
	.align		4
.L_38:
        /*00e8*/ 	.word	index@(_Z4attnILi4096ELi16EEvPKfS1_S1_Pf)
        /*00ec*/ 	.word	0x00000000


	//----- nvinfo : EIATTR_MIN_STACK_SIZE
	.align		4
.L_39:
        /*00f0*/ 	.byte	0x04, 0x12
        /*00f2*/ 	.short	(.L_41 - .L_40)
	.align		4
.L_40:
        /*00f4*/ 	.word	index@(_Z4attnILi16ELi4096EEvPKfS1_S1_Pf)
        /*00f8*/ 	.word	0x00000000


	//----- nvinfo : EIATTR_MIN_STACK_SIZE
	.align		4
.L_41:
        /*00fc*/ 	.byte	0x04, 0x12
        /*00fe*/ 	.short	(.L_43 - .L_42)
	.align		4
.L_42:
        /*0100*/ 	.word	index@(_Z4attnILi16ELi16EEvPKfS1_S1_Pf)
        /*0104*/ 	.word	0x00000000


	//----- nvinfo : EIATTR_MIN_STACK_SIZE
	.align		4
.L_43:
        /*0108*/ 	.byte	0x04, 0x12
        /*010a*/ 	.short	(.L_45 - .L_44)
	.align		4
.L_44:
        /*010c*/ 	.word	index@(_Z3mlpPKfS0_S0_Pf)
        /*0110*/ 	.word	0x00000000


	//----- nvinfo : EIATTR_MIN_STACK_SIZE
	.align		4
.L_45:
        /*0114*/ 	.byte	0x04, 0x12
        /*0116*/ 	.short	(.L_47 - .L_46)
	.align		4
.L_46:
        /*0118*/ 	.word	index@(_Z6linearPKfS0_Pfi)
        /*011c*/ 	.word	0x00000000


	//----- nvinfo : EIATTR_MIN_STACK_SIZE
	.align		4
.L_47:
        /*0120*/ 	.byte	0x04, 0x12
        /*0122*/ 	.short	(.L_49 - .L_48)
	.align		4
.L_48:
        /*0124*/ 	.word	index@(_Z7ln_featPf)
        /*0128*/ 	.word	0x00000000


	//----- nvinfo : EIATTR_MIN_STACK_SIZE
	.align		4
.L_49:
        /*012c*/ 	.byte	0x04, 0x12
        /*012e*/ 	.short	(.L_51 - .L_50)
	.align		4
.L_50:
        /*0130*/ 	.word	index@(_Z6ln_tokPf)
        /*0134*/ 	.word	0x00000000


	//----- nvinfo : EIATTR_MIN_STACK_SIZE
	.align		4
.L_51:
        /*0138*/ 	.byte	0x04, 0x12
        /*013a*/ 	.short	(.L_53 - .L_52)
	.align		4
.L_52:
        /*013c*/ 	.word	index@(_Z7add_vecPfPKfi)
        /*0140*/ 	.word	0x00000000
.L_53:


//--------------------- .nv.compat                --------------------------
	.section	.nv.compat,"",@"SHT_CUDA_COMPAT_INFO"
	.align	4
        /*0000*/ 	.byte	0x02, 0x09, 0x00, 0x00, 0x02, 0x02, 0x01, 0x00, 0x02, 0x05, 0x05, 0x00, 0x03, 0x07, 0x01, 0x01
        /*0010*/ 	.byte	0x02, 0x03, 0x00, 0x00, 0x02, 0x06, 0x01, 0x00, 0x04, 0x0b, 0x08, 0x00, 0x01, 0x00, 0x00, 0x00
        /*0020*/ 	.byte	0x00, 0x00, 0x00, 0x00


//--------------------- .nv.info._Z4attnILi4096ELi16EEvPKfS1_S1_Pf --------------------------
	.section	.nv.info._Z4attnILi4096ELi16EEvPKfS1_S1_Pf,"",@"SHT_CUDA_INFO"
	.sectionflags	@""
	.align	4


	//----- nvinfo : EIATTR_CUDA_API_VERSION
	.align		4
        /*0000*/ 	.byte	0x04, 0x37
        /*0002*/ 	.short	(.L_55 - .L_54)
.L_54:
        /*0004*/ 	.word	0x00000082


	//----- nvinfo : EIATTR_KPARAM_INFO
	.align		4
.L_55:
        /*0008*/ 	.byte	0x04, 0x17
        /*000a*/ 	.short	(.L_57 - .L_56)
.L_56:
        /*000c*/ 	.word	0x00000000
        /*0010*/ 	.short	0x0003
        /*0012*/ 	.short	0x0018
        /*0014*/ 	.byte	0x00, 0xf5, 0x21, 0x00


	//----- nvinfo : EIATTR_KPARAM_INFO
	.align		4
.L_57:
        /*0018*/ 	.byte	0x04, 0x17
        /*001a*/ 	.short	(.L_59 - .L_58)
.L_58:
        /*001c*/ 	.word	0x00000000
        /*0020*/ 	.short	0x0002
        /*0022*/ 	.short	0x0010
        /*0024*/ 	.byte	0x00, 0xf5, 0x21, 0x00


	//----- nvinfo : EIATTR_KPARAM_INFO
	.align		4
.L_59:
        /*0028*/ 	.byte	0x04, 0x17
        /*002a*/ 	.short	(.L_61 - .L_60)
.L_60:
        /*002c*/ 	.word	0x00000000
        /*0030*/ 	.short	0x0001
        /*0032*/ 	.short	0x0008
        /*0034*/ 	.byte	0x00, 0xf5, 0x21, 0x00


	//----- nvinfo : EIATTR_KPARAM_INFO
	.align		4
.L_61:
        /*0038*/ 	.byte	0x04, 0x17
        /*003a*/ 	.short	(.L_63 - .L_62)
.L_62:
        /*003c*/ 	.word	0x00000000
        /*0040*/ 	.short	0x0000
        /*0042*/ 	.short	0x0000
        /*0044*/ 	.byte	0x00, 0xf5, 0x21, 0x00


	//----- nvinfo : EIATTR_SPARSE_MMA_MASK
	.align		4
.L_63:
        /*0048*/ 	.byte	0x03, 0x50
        /*004a*/ 	.short	0x0000


	//----- nvinfo : EIATTR_MAXREG_COUNT
	.align		4
        /*004c*/ 	.byte	0x03, 0x1b
        /*004e*/ 	.short	0x00ff


	//----- nvinfo : EIATTR_NUM_BARRIERS
	.align		4
        /*0050*/ 	.byte	0x02, 0x4c
        /*0052*/ 	.byte	0x01
	.zero		1


	//----- nvinfo : EIATTR_MERCURY_ISA_VERSION
	.align		4
        /*0054*/ 	.byte	0x03, 0x5f
        /*0056*/ 	.short	0x0101


	//----- nvinfo : EIATTR_VRC_CTA_INIT_COUNT
	.align		4
        /*0058*/ 	.byte	0x02, 0x4a
	.zero		1
	.zero		1


	//----- nvinfo : EIATTR_EXIT_INSTR_OFFSETS
	.align		4
        /*005c*/ 	.byte	0x04, 0x1c
        /*005e*/ 	.short	(.L_65 - .L_64)


	//   ....[0]....
.L_64:
        /*0060*/ 	.word	0x00000030


	//   ....[1]....
        /*0064*/ 	.word	0x000023c0


	//----- nvinfo : EIATTR_CRS_STACK_SIZE
	.align		4
.L_65:
        /*0068*/ 	.byte	0x04, 0x1e
        /*006a*/ 	.short	(.L_67 - .L_66)
.L_66:
        /*006c*/ 	.word	0x00000000


	//----- nvinfo : EIATTR_CBANK_PARAM_SIZE
	.align		4
.L_67:
        /*0070*/ 	.byte	0x03, 0x19
        /*0072*/ 	.short	0x0020


	//----- nvinfo : EIATTR_PARAM_CBANK
	.align		4
        /*0074*/ 	.byte	0x04, 0x0a
        /*0076*/ 	.short	(.L_69 - .L_68)
	.align		4
.L_68:
        /*0078*/ 	.word	index@(.nv.constant0._Z4attnILi4096ELi16EEvPKfS1_S1_Pf)
        /*007c*/ 	.short	0x0380
        /*007e*/ 	.short	0x0020


	//----- nvinfo : EIATTR_SW_WAR
	.align		4
.L_69:
        /*0080*/ 	.byte	0x04, 0x36
        /*0082*/ 	.short	(.L_71 - .L_70)
.L_70:
        /*0084*/ 	.word	0x00000008
.L_71:


//--------------------- .nv.info._Z4attnILi16ELi4096EEvPKfS1_S1_Pf --------------------------
	.section	.nv.info._Z4attnILi16ELi4096EEvPKfS1_S1_Pf,"",@"SHT_CUDA_INFO"
	.sectionflags	@""
	.align	4


	//----- nvinfo : EIATTR_CUDA_API_VERSION
	.align		4
        /*0000*/ 	.byte	0x04, 0x37
        /*0002*/ 	.short	(.L_73 - .L_72)
.L_72:
        /*0004*/ 	.word	0x00000082


	//----- nvinfo : EIATTR_KPARAM_INFO
	.align		4
.L_73:
        /*0008*/ 	.byte	0x04, 0x17
        /*000a*/ 	.short	(.L_75 - .L_74)
.L_74:
        /*000c*/ 	.word	0x00000000
        /*0010*/ 	.short	0x0003
        /*0012*/ 	.short	0x0018
        /*0014*/ 	.byte	0x00, 0xf5, 0x21, 0x00


	//----- nvinfo : EIATTR_KPARAM_INFO
	.align		4
.L_75:
        /*0018*/ 	.byte	0x04, 0x17
        /*001a*/ 	.short	(.L_77 - .L_76)
.L_76:
        /*001c*/ 	.word	0x00000000
        /*0020*/ 	.short	0x0002
        /*0022*/ 	.short	0x0010
        /*0024*/ 	.byte	0x00, 0xf5, 0x21, 0x00


	//----- nvinfo : EIATTR_KPARAM_INFO
	.align		4
.L_77:
        /*0028*/ 	.byte	0x04, 0x17
        /*002a*/ 	.short	(.L_79 - .L_78)
.L_78:
        /*002c*/ 	.word	0x00000000
        /*0030*/ 	.short	0x0001
        /*0032*/ 	.short	0x0008
        /*0034*/ 	.byte	0x00, 0xf5, 0x21, 0x00


	//----- nvinfo : EIATTR_KPARAM_INFO
	.align		4
.L_79:
        /*0038*/ 	.byte	0x04, 0x17
        /*003a*/ 	.short	(.L_81 - .L_80)
.L_80:
        /*003c*/ 	.word	0x00000000
        /*0040*/ 	.short	0x0000
        /*0042*/ 	.short	0x0000
        /*0044*/ 	.byte	0x00, 0xf5, 0x21, 0x00


	//----- nvinfo : EIATTR_SPARSE_MMA_MASK
	.align		4
.L_81:
        /*0048*/ 	.byte	0x03, 0x50
        /*004a*/ 	.short	0x0000


	//----- nvinfo : EIATTR_MAXREG_COUNT
	.align		4
        /*004c*/ 	.byte	0x03, 0x1b
        /*004e*/ 	.short	0x00ff


	//----- nvinfo : EIATTR_NUM_BARRIERS
	.align		4
        /*0050*/ 	.byte	0x02, 0x4c
        /*0052*/ 	.byte	0x01
	.zero		1


	//----- nvinfo : EIATTR_MERCURY_ISA_VERSION
	.align		4
        /*0054*/ 	.byte	0x03, 0x5f
        /*0056*/ 	.short	0x0101


	//----- nvinfo : EIATTR_VRC_CTA_INIT_COUNT
	.align		4
        /*0058*/ 	.byte	0x02, 0x4a
	.zero		1
	.zero		1


	//----- nvinfo : EIATTR_EXIT_INSTR_OFFSETS
	.align		4
        /*005c*/ 	.byte	0x04, 0x1c
        /*005e*/ 	.short	(.L_83 - .L_82)


	//   ....[0]....
.L_82:
        /*0060*/ 	.word	0x00000030


	//   ....[1]....
        /*0064*/ 	.word	0x00003440


	//----- nvinfo : EIATTR_CRS_STACK_SIZE
	.align		4
.L_83:
        /*0068*/ 	.byte	0x04, 0x1e
        /*006a*/ 	.short	(.L_85 - .L_84)
.L_84:
        /*006c*/ 	.word	0x00000000


	//----- nvinfo : EIATTR_CBANK_PARAM_SIZE
	.align		4
.L_85:
        /*0070*/ 	.byte	0x03, 0x19
        /*0072*/ 	.short	0x0020


	//----- nvinfo : EIATTR_PARAM_CBANK
	.align		4
        /*0074*/ 	.byte	0x04, 0x0a
        /*0076*/ 	.short	(.L_87 - .L_86)
	.align		4
.L_86:
        /*0078*/ 	.word	index@(.nv.constant0._Z4attnILi16ELi4096EEvPKfS1_S1_Pf)
        /*007c*/ 	.short	0x0380
        /*007e*/ 	.short	0x0020


	//----- nvinfo : EIATTR_SW_WAR
	.align		4
.L_87:
        /*0080*/ 	.byte	0x04, 0x36
        /*0082*/ 	.short	(.L_89 - .L_88)
.L_88:
        /*0084*/ 	.word	0x00000008
.L_89:


//--------------------- .nv.info._Z4attnILi16ELi16EEvPKfS1_S1_Pf --------------------------
	.section	.nv.info._Z4attnILi16ELi16EEvPKfS1_S1_Pf,"",@"SHT_CUDA_INFO"
	.sectionflags	@""
	.align	4


	//----- nvinfo : EIATTR_CUDA_API_VERSION
	.align		4
        /*0000*/ 	.byte	0x04, 0x37
        /*0002*/ 	.short	(.L_91 - .L_90)
.L_90:
        /*0004*/ 	.word	0x00000082


	//----- nvinfo : EIATTR_KPARAM_INFO
	.align		4
.L_91:
        /*0008*/ 	.byte	0x04, 0x17
        /*000a*/ 	.short	(.L_93 - .L_92)
.L_92:
        /*000c*/ 	.word	0x00000000
        /*0010*/ 	.short	0x0003
        /*0012*/ 	.short	0x0018
        /*0014*/ 	.byte	0x00, 0xf5, 0x21, 0x00


	//----- nvinfo : EIATTR_KPARAM_INFO
	.align		4
.L_93:
        /*0018*/ 	.byte	0x04, 0x17
        /*001a*/ 	.short	(.L_95 - .L_94)
.L_94:
        /*001c*/ 	.word	0x00000000
        /*0020*/ 	.short	0x0002
        /*0022*/ 	.short	0x0010
        /*0024*/ 	.byte	0x00, 0xf5, 0x21, 0x00


	//----- nvinfo : EIATTR_KPARAM_INFO
	.align		4
.L_95:
        /*0028*/ 	.byte	0x04, 0x17
        /*002a*/ 	.short	(.L_97 - .L_96)
.L_96:
        /*002c*/ 	.word	0x00000000
        /*0030*/ 	.short	0x0001
        /*0032*/ 	.short	0x0008
        /*0034*/ 	.byte	0x00, 0xf5, 0x21, 0x00


	//----- nvinfo : EIATTR_KPARAM_INFO
	.align		4
.L_97:
        /*0038*/ 	.byte	0x04, 0x17
        /*003a*/ 	.short	(.L_99 - .L_98)
.L_98:
        /*003c*/ 	.word	0x00000000
        /*0040*/ 	.short	0x0000
        /*0042*/ 	.short	0x0000
        /*0044*/ 	.byte	0x00, 0xf5, 0x21, 0x00


	//----- nvinfo : EIATTR_SPARSE_MMA_MASK
	.align		4
.L_99:
        /*0048*/ 	.byte	0x03, 0x50
        /*004a*/ 	.short	0x0000


	//----- nvinfo : EIATTR_MAXREG_COUNT
	.align		4
        /*004c*/ 	.byte	0x03, 0x1b
        /*004e*/ 	.short	0x00ff


	//----- nvinfo : EIATTR_NUM_BARRIERS
	.align		4
        /*0050*/ 	.byte	0x02, 0x4c
        /*0052*/ 	.byte	0x01
	.zero		1


	//----- nvinfo : EIATTR_MERCURY_ISA_VERSION
	.align		4
        /*0054*/ 	.byte	0x03, 0x5f
        /*0056*/ 	.short	0x0101


	//----- nvinfo : EIATTR_VRC_CTA_INIT_COUNT
	.align		4
        /*0058*/ 	.byte	0x02, 0x4a
	.zero		1
	.zero		1


	//----- nvinfo : EIATTR_EXIT_INSTR_OFFSETS
	.align		4
        /*005c*/ 	.byte	0x04, 0x1c
        /*005e*/ 	.short	(.L_101 - .L_100)


	//   ....[0]....
.L_100:
        /*0060*/ 	.word	0x00000030


	//   ....[1]....
        /*0064*/ 	.word	0x000023c0


	//----- nvinfo : EIATTR_CRS_STACK_SIZE
	.align		4
.L_101:
        /*0068*/ 	.byte	0x04, 0x1e
        /*006a*/ 	.short	(.L_103 - .L_102)
.L_102:
        /*006c*/ 	.word	0x00000000


	//----- nvinfo : EIATTR_CBANK_PARAM_SIZE
	.align		4
.L_103:
        /*0070*/ 	.byte	0x03, 0x19
        /*0072*/ 	.short	0x0020


	//----- nvinfo : EIATTR_PARAM_CBANK
	.align		4
        /*0074*/ 	.byte	0x04, 0x0a
        /*0076*/ 	.short	(.L_105 - .L_104)
	.align		4
.L_104:
        /*0078*/ 	.word	index@(.nv.constant0._Z4attnILi16ELi16EEvPKfS1_S1_Pf)
        /*007c*/ 	.short	0x0380
        /*007e*/ 	.short	0x0020


	//----- nvinfo : EIATTR_SW_WAR
	.align		4
.L_105:
        /*0080*/ 	.byte	0x04, 0x36
        /*0082*/ 	.short	(.L_107 - .L_106)
.L_106:
        /*0084*/ 	.word	0x00000008
.L_107:


//--------------------- .nv.info._Z3mlpPKfS0_S0_Pf --------------------------
	.section	.nv.info._Z3mlpPKfS0_S0_Pf,"",@"SHT_CUDA_INFO"
	.sectionflags	@""
	.align	4


	//----- nvinfo : EIATTR_CUDA_API_VERSION
	.align		4
        /*0000*/ 	.byte	0x04, 0x37
        /*0002*/ 	.short	(.L_109 - .L_108)
.L_108:
        /*0004*/ 	.word	0x00000082


	//----- nvinfo : EIATTR_KPARAM_INFO
	.align		4
.L_109:
        /*0008*/ 	.byte	0x04, 0x17
        /*000a*/ 	.short	(.L_111 - .L_110)
.L_110:
        /*000c*/ 	.word	0x00000000
        /*0010*/ 	.short	0x0003
        /*0012*/ 	.short	0x0018
        /*0014*/ 	.byte	0x00, 0xf5, 0x21, 0x00


	//----- nvinfo : EIATTR_KPARAM_INFO
	.align		4
.L_111:
        /*0018*/ 	.byte	0x04, 0x17
        /*001a*/ 	.short	(.L_113 - .L_112)
.L_112:
        /*001c*/ 	.word	0x00000000
        /*0020*/ 	.short	0x0002
        /*0022*/ 	.short	0x0010
        /*0024*/ 	.byte	0x00, 0xf5, 0x21, 0x00


	//----- nvinfo : EIATTR_KPARAM_INFO
	.align		4
.L_113:
        /*0028*/ 	.byte	0x04, 0x17
        /*002a*/ 	.short	(.L_115 - .L_114)
.L_114:
        /*002c*/ 	.word	0x00000000
        /*0030*/ 	.short	0x0001
        /*0032*/ 	.short	0x0008
        /*0034*/ 	.byte	0x00, 0xf5, 0x21, 0x00


	//----- nvinfo : EIATTR_KPARAM_INFO
	.align		4
.L_115:
        /*0038*/ 	.byte	0x04, 0x17
        /*003a*/ 	.short	(.L_117 - .L_116)
.L_116:
        /*003c*/ 	.word	0x00000000
        /*0040*/ 	.short	0x0000
        /*0042*/ 	.short	0x0000
        /*0044*/ 	.byte	0x00, 0xf5, 0x21, 0x00


	//----- nvinfo : EIATTR_SPARSE_MMA_MASK
	.align		4
.L_117:
        /*0048*/ 	.byte	0x03, 0x50
        /*004a*/ 	.short	0x0000


	//----- nvinfo : EIATTR_MAXREG_COUNT
	.align		4
        /*004c*/ 	.byte	0x03, 0x1b
        /*004e*/ 	.short	0x00ff


	//----- nvinfo : EIATTR_MERCURY_ISA_VERSION
	.align		4
        /*0050*/ 	.byte	0x03, 0x5f
        /*0052*/ 	.short	0x0101


	//----- nvinfo : EIATTR_VRC_CTA_INIT_COUNT
	.align		4
        /*0054*/ 	.byte	0x02, 0x4a
	.zero		1
	.zero		1


	//----- nvinfo : EIATTR_EXIT_INSTR_OFFSETS
	.align		4
        /*0058*/ 	.byte	0x04, 0x1c
        /*005a*/ 	.short	(.L_119 - .L_118)


	//   ....[0]....
.L_118:
        /*005c*/ 	.word	0x00000030


	//   ....[1]....
        /*0060*/ 	.word	0x00001380


	//----- nvinfo : EIATTR_CBANK_PARAM_SIZE
	.align		4
.L_119:
        /*0064*/ 	.byte	0x03, 0x19
        /*0066*/ 	.short	0x0020


	//----- nvinfo : EIATTR_PARAM_CBANK
	.align		4
        /*0068*/ 	.byte	0x04, 0x0a
        /*006a*/ 	.short	(.L_121 - .L_120)
	.align		4
.L_120:
        /*006c*/ 	.word	index@(.nv.constant0._Z3mlpPKfS0_S0_Pf)
        /*0070*/ 	.short	0x0380
        /*0072*/ 	.short	0x0020


	//----- nvinfo : EIATTR_SW_WAR
	.align		4
.L_121:
        /*0074*/ 	.byte	0x04, 0x36
        /*0076*/ 	.short	(.L_123 - .L_122)
.L_122:
        /*0078*/ 	.word	0x00000008
.L_123:


//--------------------- .nv.info._Z6linearPKfS0_Pfi --------------------------
	.section	.nv.info._Z6linearPKfS0_Pfi,"",@"SHT_CUDA_INFO"
	.sectionflags	@""
	.align	4


	//----- nvinfo : EIATTR_CUDA_API_VERSION
	.align		4
        /*0000*/ 	.byte	0x04, 0x37
        /*0002*/ 	.short	(.L_125 - .L_124)
.L_124:
        /*0004*/ 	.word	0x00000082


	//----- nvinfo : EIATTR_KPARAM_INFO
	.align		4
.L_125:
        /*0008*/ 	.byte	0x04, 0x17
        /*000a*/ 	.short	(.L_127 - .L_126)
.L_126:
        /*000c*/ 	.word	0x00000000
        /*0010*/ 	.short	0x0003
        /*0012*/ 	.short	0x0018
        /*0014*/ 	.byte	0x00, 0xf0, 0x11, 0x00


	//----- nvinfo : EIATTR_KPARAM_INFO
	.align		4
.L_127:
        /*0018*/ 	.byte	0x04, 0x17
        /*001a*/ 	.short	(.L_129 - .L_128)
.L_128:
        /*001c*/ 	.word	0x00000000
        /*0020*/ 	.short	0x0002
        /*0022*/ 	.short	0x0010
        /*0024*/ 	.byte	0x00, 0xf5, 0x21, 0x00


	//----- nvinfo : EIATTR_KPARAM_INFO
	.align		4
.L_129:
        /*0028*/ 	.byte	0x04, 0x17
        /*002a*/ 	.short	(.L_131 - .L_130)
.L_130:
        /*002c*/ 	.word	0x00000000
        /*0030*/ 	.short	0x0001
        /*0032*/ 	.short	0x0008
        /*0034*/ 	.byte	0x00, 0xf5, 0x21, 0x00


	//----- nvinfo : EIATTR_KPARAM_INFO
	.align		4
.L_131:
        /*0038*/ 	.byte	0x04, 0x17
        /*003a*/ 	.short	(.L_133 - .L_132)
.L_132:
        /*003c*/ 	.word	0x00000000
        /*0040*/ 	.short	0x0000
        /*0042*/ 	.short	0x0000
        /*0044*/ 	.byte	0x00, 0xf5, 0x21, 0x00


	//----- nvinfo : EIATTR_SPARSE_MMA_MASK
	.align		4
.L_133:
        /*0048*/ 	.byte	0x03, 0x50
        /*004a*/ 	.short	0x0000


	//----- nvinfo : EIATTR_MAXREG_COUNT
	.align		4
        /*004c*/ 	.byte	0x03, 0x1b
        /*004e*/ 	.short	0x00ff


	//----- nvinfo : EIATTR_MERCURY_ISA_VERSION
	.align		4
        /*0050*/ 	.byte	0x03, 0x5f
        /*0052*/ 	.short	0x0101


	//----- nvinfo : EIATTR_VRC_CTA_INIT_COUNT
	.align		4
        /*0054*/ 	.byte	0x02, 0x4a
	.zero		1
	.zero		1


	//----- nvinfo : EIATTR_EXIT_INSTR_OFFSETS
	.align		4
        /*0058*/ 	.byte	0x04, 0x1c
        /*005a*/ 	.short	(.L_135 - .L_134)


	//   ....[0]....
.L_134:
        /*005c*/ 	.word	0x00000030


	//   ....[1]....
        /*0060*/ 	.word	0x000004d0


	//----- nvinfo : EIATTR_CBANK_PARAM_SIZE
	.align		4
.L_135:
        /*0064*/ 	.byte	0x03, 0x19
        /*0066*/ 	.short	0x001c


	//----- nvinfo : EIATTR_PARAM_CBANK
	.align		4
        /*0068*/ 	.byte	0x04, 0x0a
        /*006a*/ 	.short	(.L_137 - .L_136)
	.align		4
.L_136:
        /*006c*/ 	.word	index@(.nv.constant0._Z6linearPKfS0_Pfi)
        /*0070*/ 	.short	0x0380
        /*0072*/ 	.short	0x001c


	//----- nvinfo : EIATTR_SW_WAR
	.align		4
.L_137:
        /*0074*/ 	.byte	0x04, 0x36
        /*0076*/ 	.short	(.L_139 - .L_138)
.L_138:
        /*0078*/ 	.word	0x00000008
.L_139:


//--------------------- .nv.info._Z7ln_featPf     --------------------------
	.section	.nv.info._Z7ln_featPf,"",@"SHT_CUDA_INFO"
	.sectionflags	@""
	.align	4


	//----- nvinfo : EIATTR_CUDA_API_VERSION
	.align		4
        /*0000*/ 	.byte	0x04, 0x37
        /*0002*/ 	.short	(.L_141 - .L_140)
.L_140:
        /*0004*/ 	.word	0x00000082


	//----- nvinfo : EIATTR_KPARAM_INFO
	.align		4
.L_141:
        /*0008*/ 	.byte	0x04, 0x17
        /*000a*/ 	.short	(.L_143 - .L_142)
.L_142:
        /*000c*/ 	.word	0x00000000
        /*0010*/ 	.short	0x0000
        /*0012*/ 	.short	0x0000
        /*0014*/ 	.byte	0x00, 0xf5, 0x21, 0x00


	//----- nvinfo : EIATTR_SPARSE_MMA_MASK
	.align		4
.L_143:
        /*0018*/ 	.byte	0x03, 0x50
        /*001a*/ 	.short	0x0000


	//----- nvinfo : EIATTR_MAXREG_COUNT
	.align		4
        /*001c*/ 	.byte	0x03, 0x1b
        /*001e*/ 	.short	0x00ff


	//----- nvinfo : EIATTR_MERCURY_ISA_VERSION
	.align		4
        /*0020*/ 	.byte	0x03, 0x5f
        /*0022*/ 	.short	0x0101


	//----- nvinfo : EIATTR_VRC_CTA_INIT_COUNT
	.align		4
        /*0024*/ 	.byte	0x02, 0x4a
	.zero		1
	.zero		1


	//----- nvinfo : EIATTR_EXIT_INSTR_OFFSETS
	.align		4
        /*0028*/ 	.byte	0x04, 0x1c
        /*002a*/ 	.short	(.L_145 - .L_144)


	//   ....[0]....
.L_144:
        /*002c*/ 	.word	0x000016b0


	//----- nvinfo : EIATTR_CBANK_PARAM_SIZE
	.align		4
.L_145:
        /*0030*/ 	.byte	0x03, 0x19
        /*0032*/ 	.short	0x0008


	//----- nvinfo : EIATTR_PARAM_CBANK
	.align		4
        /*0034*/ 	.byte	0x04, 0x0a
        /*0036*/ 	.short	(.L_147 - .L_146)
	.align		4
.L_146:
        /*0038*/ 	.word	index@(.nv.constant0._Z7ln_featPf)
        /*003c*/ 	.short	0x0380
        /*003e*/ 	.short	0x0008


	//----- nvinfo : EIATTR_SW_WAR
	.align		4
.L_147:
        /*0040*/ 	.byte	0x04, 0x36
        /*0042*/ 	.short	(.L_149 - .L_148)
.L_148:
        /*0044*/ 	.word	0x00000008
.L_149:


//--------------------- .nv.info._Z6ln_tokPf      --------------------------
	.section	.nv.info._Z6ln_tokPf,"",@"SHT_CUDA_INFO"
	.sectionflags	@""
	.align	4


	//----- nvinfo : EIATTR_CUDA_API_VERSION
	.align		4
        /*0000*/ 	.byte	0x04, 0x37
        /*0002*/ 	.short	(.L_151 - .L_150)
.L_150:
        /*0004*/ 	.word	0x00000082


	//----- nvinfo : EIATTR_KPARAM_INFO
	.align		4
.L_151:
        /*0008*/ 	.byte	0x04, 0x17
        /*000a*/ 	.short	(.L_153 - .L_152)
.L_152:
        /*000c*/ 	.word	0x00000000
        /*0010*/ 	.short	0x0000
        /*0012*/ 	.short	0x0000
        /*0014*/ 	.byte	0x00, 0xf5, 0x21, 0x00


	//----- nvinfo : EIATTR_SPARSE_MMA_MASK
	.align		4
.L_153:
        /*0018*/ 	.byte	0x03, 0x50
        /*001a*/ 	.short	0x0000


	//----- nvinfo : EIATTR_MAXREG_COUNT
	.align		4
        /*001c*/ 	.byte	0x03, 0x1b
        /*001e*/ 	.short	0x00ff


	//----- nvinfo : EIATTR_MERCURY_ISA_VERSION
	.align		4
        /*0020*/ 	.byte	0x03, 0x5f
        /*0022*/ 	.short	0x0101


	//----- nvinfo : EIATTR_VRC_CTA_INIT_COUNT
	.align		4
        /*0024*/ 	.byte	0x02, 0x4a
	.zero		1
	.zero		1


	//----- nvinfo : EIATTR_EXIT_INSTR_OFFSETS
	.align		4
        /*0028*/ 	.byte	0x04, 0x1c
        /*002a*/ 	.short	(.L_155 - .L_154)


	//   ....[0]....
.L_154:
        /*002c*/ 	.word	0x000016b0


	//----- nvinfo : EIATTR_CBANK_PARAM_SIZE
	.align		4
.L_155:
        /*0030*/ 	.byte	0x03, 0x19
        /*0032*/ 	.short	0x0008


	//----- nvinfo : EIATTR_PARAM_CBANK
	.align		4
        /*0034*/ 	.byte	0x04, 0x0a
        /*0036*/ 	.short	(.L_157 - .L_156)
	.align		4
.L_156:
        /*0038*/ 	.word	index@(.nv.constant0._Z6ln_tokPf)
        /*003c*/ 	.short	0x0380
        /*003e*/ 	.short	0x0008


	//----- nvinfo : EIATTR_SW_WAR
	.align		4
.L_157:
        /*0040*/ 	.byte	0x04, 0x36
        /*0042*/ 	.short	(.L_159 - .L_158)
.L_158:
        /*0044*/ 	.word	0x00000008
.L_159:


//--------------------- .nv.info._Z7add_vecPfPKfi --------------------------
	.section	.nv.info._Z7add_vecPfPKfi,"",@"SHT_CUDA_INFO"
	.sectionflags	@""
	.align	4


	//----- nvinfo : EIATTR_CUDA_API_VERSION
	.align		4
        /*0000*/ 	.byte	0x04, 0x37
        /*0002*/ 	.short	(.L_161 - .L_160)
.L_160:
        /*0004*/ 	.word	0x00000082


	//----- nvinfo : EIATTR_KPARAM_INFO
	.align		4
.L_161:
        /*0008*/ 	.byte	0x04, 0x17
        /*000a*/ 	.short	(.L_163 - .L_162)
.L_162:
        /*000c*/ 	.word	0x00000000
        /*0010*/ 	.short	0x0002
        /*0012*/ 	.short	0x0010
        /*0014*/ 	.byte	0x00, 0xf0, 0x11, 0x00


	//----- nvinfo : EIATTR_KPARAM_INFO
	.align		4
.L_163:
        /*0018*/ 	.byte	0x04, 0x17
        /*001a*/ 	.short	(.L_165 - .L_164)
.L_164:
        /*001c*/ 	.word	0x00000000
        /*0020*/ 	.short	0x0001
        /*0022*/ 	.short	0x0008
        /*0024*/ 	.byte	0x00, 0xf5, 0x21, 0x00


	//----- nvinfo : EIATTR_KPARAM_INFO
	.align		4
.L_165:
        /*0028*/ 	.byte	0x04, 0x17
        /*002a*/ 	.short	(.L_167 - .L_166)
.L_166:
        /*002c*/ 	.word	0x00000000
        /*0030*/ 	.short	0x0000
        /*0032*/ 	.short	0x0000
        /*0034*/ 	.byte	0x00, 0xf5, 0x21, 0x00


	//----- nvinfo : EIATTR_SPARSE_MMA_MASK
	.align		4
.L_167:
        /*0038*/ 	.byte	0x03, 0x50
        /*003a*/ 	.short	0x0000


	//----- nvinfo : EIATTR_MAXREG_COUNT
	.align		4
        /*003c*/ 	.byte	0x03, 0x1b
        /*003e*/ 	.short	0x00ff


	//----- nvinfo : EIATTR_MERCURY_ISA_VERSION
	.align		4
        /*0040*/ 	.byte	0x03, 0x5f
        /*0042*/ 	.short	0x0101


	//----- nvinfo : EIATTR_VRC_CTA_INIT_COUNT
	.align		4
        /*0044*/ 	.byte	0x02, 0x4a
	.zero		1
	.zero		1


	//----- nvinfo : EIATTR_EXIT_INSTR_OFFSETS
	.align		4
        /*0048*/ 	.byte	0x04, 0x1c
        /*004a*/ 	.short	(.L_169 - .L_168)


	//   ....[0]....
.L_168:
        /*004c*/ 	.word	0x00000060


	//   ....[1]....
        /*0050*/ 	.word	0x00000100


	//----- nvinfo : EIATTR_CBANK_PARAM_SIZE
	.align		4
.L_169:
        /*0054*/ 	.byte	0x03, 0x19
        /*0056*/ 	.short	0x0014


	//----- nvinfo : EIATTR_PARAM_CBANK
	.align		4
        /*0058*/ 	.byte	0x04, 0x0a
        /*005a*/ 	.short	(.L_171 - .L_170)
	.align		4
.L_170:
        /*005c*/ 	.word	index@(.nv.constant0._Z7add_vecPfPKfi)
        /*0060*/ 	.short	0x0380
        /*0062*/ 	.short	0x0014


	//----- nvinfo : EIATTR_SW_WAR
	.align		4
.L_171:
        /*0064*/ 	.byte	0x04, 0x36
        /*0066*/ 	.short	(.L_173 - .L_172)
.L_172:
        /*0068*/ 	.word	0x00000008
.L_173:


//--------------------- .nv.callgraph             --------------------------
	.section	.nv.callgraph,"",@"SHT_CUDA_CALLGRAPH"
	.align	4
	.sectionentsize	8
	.align		4
        /*0000*/ 	.word	0x00000000
	.align		4
        /*0004*/ 	.word	0xffffffff
	.align		4
        /*0008*/ 	.word	0x00000000
	.align		4
        /*000c*/ 	.word	0xfffffffe
	.align		4
        /*0010*/ 	.word	0x00000000
	.align		4
        /*0014*/ 	.word	0xfffffffd
	.align		4
        /*0018*/ 	.word	0x00000000
	.align		4
        /*001c*/ 	.word	0xfffffffc


//--------------------- .text._Z4attnILi4096ELi16EEvPKfS1_S1_Pf --------------------------
	.section	.text._Z4attnILi4096ELi16EEvPKfS1_S1_Pf,"ax",@progbits
	.align	128
        .global         _Z4attnILi4096ELi16EEvPKfS1_S1_Pf
        .type           _Z4attnILi4096ELi16EEvPKfS1_S1_Pf,@function
        .size           _Z4attnILi4096ELi16EEvPKfS1_S1_Pf,(.L_x_105 - _Z4attnILi4096ELi16EEvPKfS1_S1_Pf)
        .other          _Z4attnILi4096ELi16EEvPKfS1_S1_Pf,@"STO_CUDA_ENTRY STV_DEFAULT"
_Z4attnILi4096ELi16EEvPKfS1_S1_Pf:
.text._Z4attnILi4096ELi16EEvPKfS1_S1_Pf:
[----:B------:R-:W-:Y:S01]  /*0000*/  LDC R1, c[0x0][0x37c] ;  /* 0x0000df00ff017b82 */ /* 0x000fe20000000800 */
[----:B------:R-:W0:Y:S02]  /*0010*/  S2R R28, SR_TID.X ;  /* 0x00000000001c7919 */ /* 0x000e240000002100 */
[----:B0-----:R-:W-:-:S13]  /*0020*/  ISETP.GT.U32.AND P0, PT, R28, 0x1f, PT ;  /* 0x0000001f1c00780c */ /* 0x001fda0003f04070 */
[----:B------:R-:W-:Y:S05]  /*0030*/  @P0 EXIT ;  /* 0x000000000000094d */ /* 0x000fea0003800000 */
[----:B------:R-:W0:Y:S01]  /*0040*/  S2R R25, SR_CTAID.X ;  /* 0x0000000000197919 */ /* 0x000e220000002500 */
[----:B------:R-:W-:Y:S01]  /*0050*/  ISETP.NE.AND P0, PT, R28, RZ, PT ;  /* 0x000000ff1c00720c */ /* 0x000fe20003f05270 */
[----:B------:R-:W1:Y:S01]  /*0060*/  LDCU.64 UR8, c[0x0][0x358] ;  /* 0x00006b00ff0877ac */ /* 0x000e620008000a00 */
[----:B------:R-:W-:Y:S01]  /*0070*/  BSSY.RECONVERGENT B0, `(.L_x_0) ;  /* 0x0000205000007945 */ /* 0x000fe20003800200 */
[----:B------:R-:W2:Y:S10]  /*0080*/  S2R R29, SR_CTAID.Y ;  /* 0x00000000001d7919 */ /* 0x000eb40000002600 */
[----:B------:R-:W-:Y:S05]  /*0090*/  @P0 BRA `(.L_x_1) ;  /* 0x0000002000080947 */ /* 0x000fea0003800000 */
[----:B------:R-:W3:Y:S01]  /*00a0*/  LDC.64 R2, c[0x0][0x380] ;  /* 0x0000e000ff027b82 */ /* 0x000ee20000000a00 */
[----:B0-2---:R-:W-:-:S04]  /*00b0*/  LEA R5, R25, R29, 0x3 ;  /* 0x0000001d19057211 */ /* 0x005fc800078e18ff */
[----:B------:R-:W-:-:S05]  /*00c0*/  SHF.L.U32 R5, R5, 0x5, RZ ;  /* 0x0000000505057819 */ /* 0x000fca00000006ff */
[----:B---3--:R-:W-:Y:S02]  /*00d0*/  IMAD.WIDE.U32 R2, R5, 0x4, R2 ;  /* 0x0000000405027825 */ /* 0x008fe400078e0002 */
[----:B------:R-:W0:Y:S03]  /*00e0*/  LDC.64 R4, c[0x0][0x388] ;  /* 0x0000e200ff047b82 */ /* 0x000e260000000a00 */
[----:B-1----:R1:W5:Y:S04]  /*00f0*/  LDG.E R0, desc[UR8][R2.64] ;  /* 0x0000000802007981 */ /* 0x002368000c1e1900 */
[----:B------:R1:W5:Y:S04]  /*0100*/  LDG.E R6, desc[UR8][R2.64+0x4] ;  /* 0x0000040802067981 */ /* 0x000368000c1e1900 */
        /* <DEDUP_REMOVED lines=29> */
[----:B------:R1:W5:Y:S01]  /*02e0*/  LDG.E R39, desc[UR8][R2.64+0x7c] ;  /* 0x00007c0802277981 */ /* 0x000362000c1e1900 */
[----:B------:R-:W2:Y:S01]  /*02f0*/  S2UR UR5, SR_CgaCtaId ;  /* 0x00000000000579c3 */ /* 0x000ea20000008800 */
[----:B0-----:R-:W-:Y:S01]  /*0300*/  IMAD.WIDE.U32 R4, R29, 0x80, R4 ;  /* 0x000000801d047825 */ /* 0x001fe200078e0004 */
[----:B------:R-:W-:-:S02]  /*0310*/  UMOV UR4, 0x400 ;  /* 0x0000040000047882 */ /* 0x000fc40000000000 */
[----:B------:R-:W-:-:S04]  /*0320*/  IADD3 R4, P0, PT, R4, 0x40, RZ ;  /* 0x0000004004047810 */ /* 0x000fc80007f1e0ff */
[----:B------:R-:W-:Y:S01]  /*0330*/  IADD3.X R5, PT, PT, RZ, R5, RZ, P0, !PT ;  /* 0x00000005ff057210 */ /* 0x000fe200007fe4ff */
[----:B--2---:R-:W-:-:S03]  /*0340*/  ULEA UR5, UR5, UR4, 0x18 ;  /* 0x0000000405057291 */ /* 0x004fc6000f8ec0ff */
[----:B------:R-:W-:-:S04]  /*0350*/  UMOV UR4, URZ ;  /* 0x000000ff00047c82 */ /* 0x000fc80008000000 */
[----:B-1----:R-:W-:-:S05]  /*0360*/  UMOV UR6, UR5 ;  /* 0x0000000500067c82 */ /* 0x002fca0008000000 */
.L_x_2:
[----:B------:R-:W-:Y:S02]  /*0370*/  MOV R2, R4 ;  /* 0x0000000400027202 */ /* 0x000fe40000000f00 */
[----:B------:R-:W-:-:S05]  /*0380*/  MOV R3, R5 ;  /* 0x0000000500037202 */ /* 0x000fca0000000f00 */
[----:B------:R-:W2:Y:S04]  /*0390*/  LDG.E R41, desc[UR8][R2.64+-0x40] ;  /* 0xffffc00802297981 */ /* 0x000ea8000c1e1900 */
[----:B------:R-:W3:Y:S04]  /*03a0*/  LDG.E R4, desc[UR8][R2.64+-0x3c] ;  /* 0xffffc40802047981 */ /* 0x000ee8000c1e1900 */
[----:B------:R-:W4:Y:S04]  /*03b0*/  LDG.E R42, desc[UR8][R2.64+-0x38] ;  /* 0xffffc808022a7981 */ /* 0x000f28000c1e1900 */
[----:B------:R-:W4:Y:S04]  /*03c0*/  LDG.E R5, desc[UR8][R2.64+-0x34] ;  /* 0xffffcc0802057981 */ /* 0x000f28000c1e1900 */
[----:B------:R-:W4:Y:S01]  /*03d0*/  LDG.E R43, desc[UR8][R2.64+-0x28] ;  /* 0xffffd808022b7981 */ /* 0x000f22000c1e1900 */
[----:B--2--5:R-:W-:-:S04]  /*03e0*/  FFMA R41, R0, R41, RZ ;  /* 0x0000002900297223 */ /* 0x024fc800000000ff */
[----:B0--3--:R-:W-:Y:S02]  /*03f0*/  FFMA R40, R6, R4, R41 ;  /* 0x0000000406287223 */ /* 0x009fe40000000029 */
[----:B------:R-:W2:Y:S02]  /*0400*/  LDG.E R4, desc[UR8][R2.64+-0x30] ;  /* 0xffffd00802047981 */ /* 0x000ea4000c1e1900 */
[----:B----4-:R-:W-:Y:S02]  /*0410*/  FFMA R41, R7, R42, R40 ;  /* 0x0000002a07297223 */ /* 0x010fe40000000028 */
[----:B------:R-:W3:Y:S02]  /*0420*/  LDG.E R42, desc[UR8][R2.64+-0x2c] ;  /* 0xffffd408022a7981 */ /* 0x000ee4000c1e1900 */
[----:B------:R-:W-:Y:S02]  /*0430*/  FFMA R40, R8, R5, R41 ;  /* 0x0000000508287223 */ /* 0x000fe40000000029 */
[----:B------:R-:W4:Y:S02]  /*0440*/  LDG.E R5, desc[UR8][R2.64+-0x24] ;  /* 0xffffdc0802057981 */ /* 0x000f24000c1e1900 */
[----:B--2---:R-:W-:-:S02]  /*0450*/  FFMA R41, R9, R4, R40 ;  /* 0x0000000409297223 */ /* 0x004fc40000000028 */
[----:B------:R-:W2:Y:S02]  /*0460*/  LDG.E R4, desc[UR8][R2.64+-0x20] ;  /* 0xffffe00802047981 */ /* 0x000ea4000c1e1900 */
[----:B---3--:R-:W-:-:S04]  /*0470*/  FFMA R42, R10, R42, R41 ;  /* 0x0000002a0a2a7223 */ /* 0x008fc80000000029 */
[----:B------:R-:W-:Y:S02]  /*0480*/  FFMA R43, R11, R43, R42 ;  /* 0x0000002b0b2b7223 */ /* 0x000fe4000000002a */
[----:B------:R-:W3:Y:S02]  /*0490*/  LDG.E R42, desc[UR8][R2.64+-0x1c] ;  /* 0xffffe408022a7981 */ /* 0x000ee4000c1e1900 */
[----:B----4-:R-:W-:Y:S02]  /*04a0*/  FFMA R40, R12, R5, R43 ;  /* 0x000000050c287223 */ /* 0x010fe4000000002b */
[----:B------:R-:W4:Y:S04]  /*04b0*/  LDG.E R43, desc[UR8][R2.64+-0x18] ;  /* 0xffffe808022b7981 */ /* 0x000f28000c1e1900 */
[----:B------:R-:W4:Y:S01]  /*04c0*/  LDG.E R5, desc[UR8][R2.64+-0x14] ;  /* 0xffffec0802057981 */ /* 0x000f22000c1e1900 */
[----:B--2---:R-:W-:-:S03]  /*04d0*/  FFMA R41, R13, R4, R40 ;  /* 0x000000040d297223 */ /* 0x004fc60000000028 */
[----:B------:R-:W2:Y:S01]  /*04e0*/  LDG.E R4, desc[UR8][R2.64+-0x10] ;  /* 0xfffff00802047981 */ /* 0x000ea2000c1e1900 */
[----:B---3--:R-:W-:-:S04]  /*04f0*/  FFMA R42, R14, R42, R41 ;  /* 0x0000002a0e2a7223 */ /* 0x008fc80000000029 */
[----:B----4-:R-:W-:Y:S02]  /*0500*/  FFMA R43, R15, R43, R42 ;  /* 0x0000002b0f2b7223 */ /* 0x010fe4000000002a */
[----:B------:R-:W3:Y:S02]  /*0510*/  LDG.E R42, desc[UR8][R2.64+-0xc] ;  /* 0xfffff408022a7981 */ /* 0x000ee4000c1e1900 */
[----:B------:R-:W-:Y:S02]  /*0520*/  FFMA R40, R16, R5, R43 ;  /* 0x0000000510287223 */ /* 0x000fe4000000002b */
        /* <DEDUP_REMOVED lines=12> */
[----:B---3--:R-:W-:-:S03]  /*05f0*/  FFMA R42, R22, R42, R41 ;  /* 0x0000002a162a7223 */ /* 0x008fc60000000029 */
[----:B------:R-:W3:Y:S01]  /*0600*/  LDG.E R41, desc[UR8][R2.64+0x10] ;  /* 0x0000100802297981 */ /* 0x000ee2000c1e1900 */
[----:B----4-:R-:W-:-:S03]  /*0610*/  FFMA R43, R23, R43, R42 ;  /* 0x0000002b172b7223 */ /* 0x010fc6000000002a */
[----:B------:R-:W4:Y:S01]  /*0620*/  LDG.E R42, desc[UR8][R2.64+0x14] ;  /* 0x00001408022a7981 */ /* 0x000f22000c1e1900 */
[----:B------:R-:W-:-:S03]  /*0630*/  FFMA R5, R24, R5, R43 ;  /* 0x0000000518057223 */ /* 0x000fc6000000002b */
[----:B------:R-:W2:Y:S01]  /*0640*/  LDG.E R43, desc[UR8][R2.64+0x18] ;  /* 0x00001808022b7981 */ /* 0x000ea2000c1e1900 */
[----:B---3--:R-:W-:-:S03]  /*0650*/  FFMA R40, R26, R41, R5 ;  /* 0x000000291a287223 */ /* 0x008fc60000000005 */
[----:B------:R-:W3:Y:S01]  /*0660*/  LDG.E R5, desc[UR8][R2.64+0x20] ;  /* 0x0000200802057981 */ /* 0x000ee2000c1e1900 */
[----:B----4-:R-:W-:-:S03]  /*0670*/  FFMA R41, R27, R42, R40 ;  /* 0x0000002a1b297223 */ /* 0x010fc60000000028 */
[----:B------:R-:W4:Y:S01]  /*0680*/  LDG.E R42, desc[UR8][R2.64+0x24] ;  /* 0x00002408022a7981 */ /* 0x000f22000c1e1900 */
[----:B--2---:R-:W-:-:S03]  /*0690*/  FFMA R40, R30, R43, R41 ;  /* 0x0000002b1e287223 */ /* 0x004fc60000000029 */
[----:B------:R-:W2:Y:S01]  /*06a0*/  LDG.E R43, desc[UR8][R2.64+0x28] ;  /* 0x00002808022b7981 */ /* 0x000ea2000c1e1900 */
        /* <DEDUP_REMOVED lines=10> */
[----:B------:R-:W-:-:S04]  /*0750*/  UIADD3 UR4, UPT, UPT, UR4, 0x1, URZ ;  /* 0x0000000104047890 */ /* 0x000fc8000fffe0ff */
[----:B------:R-:W-:Y:S01]  /*0760*/  UISETP.NE.AND UP0, UPT, UR4, 0x10, UPT ;  /* 0x000000100400788c */ /* 0x000fe2000bf05270 */
[----:B---3--:R-:W-:-:S04]  /*0770*/  FFMA R4, R36, R5, R41 ;  /* 0x0000000524047223 */ /* 0x008fc80000000029 */
[----:B----4-:R-:W-:Y:S01]  /*0780*/  FFMA R5, R37, R42, R4 ;  /* 0x0000002a25057223 */ /* 0x010fe20000000004 */
[----:B------:R-:W-:-:S03]  /*0790*/  IADD3 R4, P0, PT, R2, 0x400, RZ ;  /* 0x0000040002047810 */ /* 0x000fc60007f1e0ff */
[----:B--2---:R-:W-:-:S04]  /*07a0*/  FFMA R40, R38, R40, R5 ;  /* 0x0000002826287223 */ /* 0x004fc80000000005 */
[----:B------:R-:W-:Y:S01]  /*07b0*/  FFMA R40, R39, R43, R40 ;  /* 0x0000002b27287223 */ /* 0x000fe20000000028 */
[----:B------:R-:W-:-:S03]  /*07c0*/  IADD3.X R5, PT, PT, RZ, R3, RZ, P0, !PT ;  /* 0x00000003ff057210 */ /* 0x000fc600007fe4ff */
[----:B------:R-:W-:-:S05]  /*07d0*/  FMUL R40, R40, 0.17677669227123260498 ;  /* 0x3e3504f328287820 */ /* 0x000fca0000400000 */
[----:B------:R0:W-:Y:S01]  /*07e0*/  STS [UR6], R40 ;  /* 0x00000028ff007988 */ /* 0x0001e20008000806 */
[----:B------:R-:W-:Y:S01]  /*07f0*/  UIADD3 UR6, UPT, UPT, UR6, 0x4, URZ ;  /* 0x0000000406067890 */ /* 0x000fe2000fffe0ff */
[----:B------:R-:W-:Y:S11]  /*0800*/  BRA.U UP0, `(.L_x_2) ;  /* 0xfffffff900d87547 */ /* 0x000ff6000b83ffff */
[----:B------:R-:W1:Y:S01]  /*0810*/  LDS.128 R16, [UR5] ;  /* 0x00000005ff107984 */ /* 0x000e620008000c00 */
[----:B------:R-:W-:Y:S01]  /*0820*/  HFMA2 R22, -RZ, RZ, 0.96630859375, -0.0022525787353515625 ;  /* 0x3bbb989dff167431 */ /* 0x000fe200000001ff */
[----:B------:R-:W-:Y:S02]  /*0830*/  MOV R2, 0x437c0000 ;  /* 0x437c000000027802 */ /* 0x000fe40000000f00 */
[----:B------:R-:W2:Y:S04]  /*0840*/  LDS.128 R12, [UR5+0x10] ;  /* 0x00001005ff0c7984 */ /* 0x000ea80008000c00 */
[----:B------:R-:W3:Y:S04]  /*0850*/  LDS.128 R8, [UR5+0x20] ;  /* 0x00002005ff087984 */ /* 0x000ee80008000c00 */
[----:B------:R-:W4:Y:S01]  /*0860*/  LDS.128 R4, [UR5+0x30] ;  /* 0x00003005ff047984 */ /* 0x000f220008000c00 */
[----:B-1----:R-:W-:-:S04]  /*0870*/  FMNMX3 R0, R16, -1.00000000000000000000e+09, R17, !PT ;  /* 0xce6e6b2810007876 */ /* 0x002fc80007800011 */
[----:B------:R-:W-:-:S04]  /*0880*/  FMNMX3 R0, R0, R18, R19, !PT ;  /* 0x0000001200007276 */ /* 0x000fc80007800013 */
[----:B--2---:R-:W-:-:S04]  /*0890*/  FMNMX3 R0, R0, R12, R13, !PT ;  /* 0x0000000c00007276 */ /* 0x004fc8000780000d */
[----:B------:R-:W-:-:S04]  /*08a0*/  FMNMX3 R0, R0, R14, R15, !PT ;  /* 0x0000000e00007276 */ /* 0x000fc8000780000f */
[----:B---3--:R-:W-:-:S04]  /*08b0*/  FMNMX3 R0, R0, R8, R9, !PT ;  /* 0x0000000800007276 */ /* 0x008fc80007800009 */
[----:B------:R-:W-:-:S04]  /*08c0*/  FMNMX3 R0, R0, R10, R11, !PT ;  /* 0x0000000a00007276 */ /* 0x000fc8000780000b */
[----:B----4-:R-:W-:-:S04]  /*08d0*/  FMNMX3 R0, R0, R4, R5, !PT ;  /* 0x0000000400007276 */ /* 0x010fc80007800005 */
[----:B------:R-:W-:-:S05]  /*08e0*/  FMNMX3 R20, R0, R6, R7, !PT ;  /* 0x0000000600147276 */ /* 0x000fca0007800007 */
[--C-:B------:R-:W-:Y:S01]  /*08f0*/  FADD R3, R16, -R20.reuse ;  /* 0x8000001410037221 */ /* 0x100fe20000000000 */
[--C-:B------:R-:W-:Y:S01]  /*0900*/  FADD R35, R17, -R20.reuse ;  /* 0x8000001411237221 */ /* 0x100fe20000000000 */
[--C-:B------:R-:W-:Y:S01]  /*0910*/  FADD R43, R12, -R20.reuse ;  /* 0x800000140c2b7221 */ /* 0x100fe20000000000 */
[--C-:B------:R-:W-:Y:S01]  /*0920*/  FADD R19, R19, -R20.reuse ;  /* 0x8000001413137221 */ /* 0x100fe20000000000 */
[-C--:B------:R-:W-:Y:S01]  /*0930*/  FFMA.SAT R21, R3, R22.reuse, 0.5 ;  /* 0x3f00000003157423 */ /* 0x080fe20000002016 */
[-C--:B------:R-:W-:Y:S01]  /*0940*/  FFMA.SAT R17, R35, R22.reuse, 0.5 ;  /* 0x3f00000023117423 */ /* 0x080fe20000002016 */
[--C-:B------:R-:W-:Y:S01]  /*0950*/  FADD R27, R9, -R20.reuse ;  /* 0x80000014091b7221 */ /* 0x100fe20000000000 */
[----:B------:R-:W-:Y:S01]  /*0960*/  FFMA.SAT R9, R19, R22, 0.5 ;  /* 0x3f00000013097423 */ /* 0x000fe20000002016 */
[-C--:B------:R-:W-:Y:S01]  /*0970*/  FFMA.RM R0, R21, R2.reuse, 12582913 ;  /* 0x4b40000115007423 */ /* 0x080fe20000004002 */
[--C-:B------:R-:W-:Y:S01]  /*0980*/  FADD R21, R18, -R20.reuse ;  /* 0x8000001412157221 */ /* 0x100fe20000000000 */
[----:B------:R-:W-:Y:S01]  /*0990*/  FFMA.RM R17, R17, R2, 12582913 ;  /* 0x4b40000111117423 */ /* 0x000fe20000004002 */
[--C-:B------:R-:W-:Y:S01]  /*09a0*/  FADD R41, R8, -R20.reuse ;  /* 0x8000001408297221 */ /* 0x100fe20000000000 */
[----:B------:R-:W-:Y:S01]  /*09b0*/  FADD R16, R0, -12583039 ;  /* 0xcb40007f00107421 */ /* 0x000fe20000000000 */
[-C--:B------:R-:W-:Y:S01]  /*09c0*/  FFMA.SAT R23, R21, R22.reuse, 0.5 ;  /* 0x3f00000015177423 */ /* 0x080fe20000002016 */
[----:B------:R-:W-:Y:S01]  /*09d0*/  FADD R8, R17, -12583039 ;  /* 0xcb40007f11087421 */ /* 0x000fe20000000000 */
[----:B------:R-:W-:Y:S01]  /*09e0*/  FADD R39, R14, -R20 ;  /* 0x800000140e277221 */ /* 0x000fe20000000000 */
[----:B------:R-:W-:Y:S01]  /*09f0*/  FFMA R16, R3, 1.4426950216293334961, -R16 ;  /* 0x3fb8aa3b03107823 */ /* 0x000fe20000000810 */
[----:B------:R-:W-:Y:S01]  /*0a00*/  FADD R31, R11, -R20 ;  /* 0x800000140b1f7221 */ /* 0x000fe20000000000 */
[----:B------:R-:W-:Y:S01]  /*0a10*/  FFMA R8, R35, 1.4426950216293334961, -R8 ;  /* 0x3fb8aa3b23087823 */ /* 0x000fe20000000808 */
[----:B------:R-:W-:Y:S01]  /*0a20*/  FFMA.SAT R11, R43, R22, 0.5 ;  /* 0x3f0000002b0b7423 */ /* 0x000fe20000002016 */
[----:B------:R-:W-:Y:S01]  /*0a30*/  FFMA R16, R3, 1.925963033500011079e-08, R16 ;  /* 0x32a5706003107823 */ /* 0x000fe20000000010 */
[-C--:B------:R-:W-:Y:S01]  /*0a40*/  FFMA.RM R3, R23, R2.reuse, 12582913 ;  /* 0x4b40000117037423 */ /* 0x080fe20000004002 */
[--C-:B------:R-:W-:Y:S01]  /*0a50*/  FADD R13, R13, -R20.reuse ;  /* 0x800000140d0d7221 */ /* 0x100fe20000000000 */
[--C-:B------:R-:W-:Y:S01]  /*0a60*/  FADD R15, R15, -R20.reuse ;  /* 0x800000140f0f7221 */ /* 0x100fe20000000000 */
[----:B------:R-:W-:Y:S01]  /*0a70*/  FADD R33, R10, -R20 ;  /* 0x800000140a217221 */ /* 0x000fe20000000000 */
[----:B------:R-:W-:Y:S01]  /*0a80*/  FADD R12, R3, -12583039 ;  /* 0xcb40007f030c7421 */ /* 0x000fe20000000000 */
[----:B------:R-:W-:Y:S01]  /*0a90*/  FFMA R10, R35, 1.925963033500011079e-08, R8 ;  /* 0x32a57060230a7823 */ /* 0x000fe20000000008 */
[----:B------:R-:W-:Y:S01]  /*0aa0*/  FFMA.RM R8, R11, R2, 12582913 ;  /* 0x4b4000010b087423 */ /* 0x000fe20000004002 */
[----:B------:R-:W-:Y:S01]  /*0ab0*/  FADD R37, R5, -R20 ;  /* 0x8000001405257221 */ /* 0x000fe20000000000 */
[----:B------:R-:W-:Y:S01]  /*0ac0*/  FFMA R12, R21, 1.4426950216293334961, -R12 ;  /* 0x3fb8aa3b150c7823 */ /* 0x000fe2000000080c */
[----:B------:R-:W-:Y:S01]  /*0ad0*/  FFMA.SAT R5, R13, R22, 0.5 ;  /* 0x3f0000000d057423 */ /* 0x000fe20000002016 */
[----:B------:R-:W-:Y:S01]  /*0ae0*/  FADD R18, R8, -12583039 ;  /* 0xcb40007f08127421 */ /* 0x000fe20000000000 */
[----:B------:R-:W-:Y:S01]  /*0af0*/  FADD R11, R7, -R20 ;  /* 0x80000014070b7221 */ /* 0x000fe20000000000 */
[----:B------:R-:W-:Y:S01]  /*0b00*/  FFMA R12, R21, 1.925963033500011079e-08, R12 ;  /* 0x32a57060150c7823 */ /* 0x000fe2000000000c */
[-C--:B------:R-:W-:Y:S01]  /*0b10*/  FFMA.RM R21, R9, R2.reuse, 12582913 ;  /* 0x4b40000109157423 */ /* 0x080fe20000004002 */
[----:B------:R-:W-:Y:S01]  /*0b20*/  FFMA.RM R5, R5, R2, 12582913 ;  /* 0x4b40000105057423 */ /* 0x000fe20000004002 */
[----:B------:R-:W-:Y:S01]  /*0b30*/  FFMA.SAT R7, R39, R22, 0.5 ;  /* 0x3f00000027077423 */ /* 0x000fe20000002016 */
[----:B------:R-:W-:Y:S01]  /*0b40*/  FADD R9, R6, -R20 ;  /* 0x8000001406097221 */ /* 0x000fe20000000000 */
[----:B------:R-:W-:Y:S01]  /*0b50*/  FADD R14, R21, -12583039 ;  /* 0xcb40007f150e7421 */ /* 0x000fe20000000000 */
[----:B------:R-:W-:Y:S01]  /*0b60*/  FFMA R18, R43, 1.4426950216293334961, -R18 ;  /* 0x3fb8aa3b2b127823 */ /* 0x000fe20000000812 */
[----:B------:R1:W-:Y:S01]  /*0b70*/  MUFU.EX2 R26, R12 ;  /* 0x0000000c001a7308 */ /* 0x0003e20000000800 */
[----:B------:R-:W-:Y:S01]  /*0b80*/  FADD R6, R5, -12583039 ;  /* 0xcb40007f05067421 */ /* 0x000fe20000000000 */
[----:B------:R-:W-:Y:S01]  /*0b90*/  FFMA R14, R19, 1.4426950216293334961, -R14 ;  /* 0x3fb8aa3b130e7823 */ /* 0x000fe2000000080e */
[----:B------:R-:W-:Y:S01]  /*0ba0*/  FFMA.RM R7, R7, R2, 12582913 ;  /* 0x4b40000107077423 */ /* 0x000fe20000004002 */
[----:B------:R-:W-:Y:S01]  /*0bb0*/  FADD R35, R4, -R20 ;  /* 0x8000001404237221 */ /* 0x000fe20000000000 */
[----:B------:R-:W-:Y:S01]  /*0bc0*/  FFMA R18, R43, 1.925963033500011079e-08, R18 ;  /* 0x32a570602b127823 */ /* 0x000fe20000000012 */
[----:B------:R-:W-:Y:S01]  /*0bd0*/  FFMA R14, R19, 1.925963033500011079e-08, R14 ;  /* 0x32a57060130e7823 */ /* 0x000fe2000000000e */
[-C--:B------:R-:W-:Y:S01]  /*0be0*/  FFMA.SAT R19, R15, R22.reuse, 0.5 ;  /* 0x3f0000000f137423 */ /* 0x080fe20000002016 */
[----:B------:R2:W3:Y:S01]  /*0bf0*/  MUFU.EX2 R4, R10 ;  /* 0x0000000a00047308 */ /* 0x0004e20000000800 */
[----:B------:R-:W-:Y:S01]  /*0c00*/  FFMA.SAT R43, R41, R22, 0.5 ;  /* 0x3f000000292b7423 */ /* 0x000fe20000002016 */
[----:B------:R-:W-:Y:S01]  /*0c10*/  FFMA R6, R13, 1.4426950216293334961, -R6 ;  /* 0x3fb8aa3b0d067823 */ /* 0x000fe20000000806 */
[----:B------:R-:W-:Y:S01]  /*0c20*/  FFMA.RM R19, R19, R2, 12582913 ;  /* 0x4b40000113137423 */ /* 0x000fe20000004002 */
[----:B------:R-:W-:Y:S01]  /*0c30*/  FFMA.SAT R45, R31, R22, 0.5 ;  /* 0x3f0000001f2d7423 */ /* 0x000fe20000002016 */
[----:B------:R-:W-:Y:S01]  /*0c40*/  FFMA.RM R20, R43, R2, 12582913 ;  /* 0x4b4000012b147423 */ /* 0x000fe20000004002 */
[----:B------:R-:W-:Y:S01]  /*0c50*/  FFMA R34, R13, 1.925963033500011079e-08, R6 ;  /* 0x32a570600d227823 */ /* 0x000fe20000000006 */
[----:B-1----:R-:W-:Y:S01]  /*0c60*/  FADD R12, R19, -12583039 ;  /* 0xcb40007f130c7421 */ /* 0x002fe20000000000 */
[----:B------:R1:W4:Y:S01]  /*0c70*/  MUFU.EX2 R23, R16 ;  /* 0x0000001000177308 */ /* 0x0003220000000800 */
[----:B--2---:R-:W-:Y:S01]  /*0c80*/  FADD R10, R7, -12583039 ;  /* 0xcb40007f070a7421 */ /* 0x004fe20000000000 */
[-C--:B------:R-:W-:Y:S01]  /*0c90*/  FFMA.SAT R13, R9, R22.reuse, 0.5 ;  /* 0x3f000000090d7423 */ /* 0x080fe20000002016 */
[----:B------:R-:W-:Y:S01]  /*0ca0*/  FFMA R12, R15, 1.4426950216293334961, -R12 ;  /* 0x3fb8aa3b0f0c7823 */ /* 0x000fe2000000080c */
[-C--:B------:R-:W-:Y:S01]  /*0cb0*/  FFMA.SAT R43, R33, R22.reuse, 0.5 ;  /* 0x3f000000212b7423 */ /* 0x080fe20000002016 */
[----:B------:R-:W-:Y:S01]  /*0cc0*/  FFMA R10, R39, 1.4426950216293334961, -R10 ;  /* 0x3fb8aa3b270a7823 */ /* 0x000fe2000000080a */
[----:B------:R-:W-:Y:S01]  /*0cd0*/  SHF.L.U32 R3, R3, 0x17, RZ ;  /* 0x0000001703037819 */ /* 0x000fe200000006ff */
[----:B------:R-:W-:Y:S01]  /*0ce0*/  FFMA R6, R15, 1.925963033500011079e-08, R12 ;  /* 0x32a570600f067823 */ /* 0x000fe2000000000c */
[-C--:B------:R-:W-:Y:S01]  /*0cf0*/  FFMA.SAT R15, R27, R22.reuse, 0.5 ;  /* 0x3f0000001b0f7423 */ /* 0x080fe20000002016 */
[----:B-1----:R-:W-:Y:S01]  /*0d00*/  FADD R16, R20, -12583039 ;  /* 0xcb40007f14107421 */ /* 0x002fe20000000000 */
[----:B------:R-:W-:Y:S01]  /*0d10*/  FFMA R32, R39, 1.925963033500011079e-08, R10 ;  /* 0x32a5706027207823 */ /* 0x000fe2000000000a */
[----:B------:R-:W-:Y:S01]  /*0d20*/  FFMA.SAT R12, R35, R22, 0.5 ;  /* 0x3f000000230c7423 */ /* 0x000fe20000002016 */
[-C--:B------:R-:W-:Y:S01]  /*0d30*/  FFMA.RM R10, R15, R2.reuse, 12582913 ;  /* 0x4b4000010f0a7423 */ /* 0x080fe20000004002 */
[C---:B------:R-:W-:Y:S01]  /*0d40*/  FFMA R16, R41.reuse, 1.4426950216293334961, -R16 ;  /* 0x3fb8aa3b29107823 */ /* 0x040fe20000000810 */
[----:B------:R1:W2:Y:S01]  /*0d50*/  MUFU.EX2 R30, R14 ;  /* 0x0000000e001e7308 */ /* 0x0002a20000000800 */
[----:B------:R-:W-:Y:S01]  /*0d60*/  FFMA.RM R15, R12, R2, 12582913 ;  /* 0x4b4000010c0f7423 */ /* 0x000fe20000004002 */
[----:B------:R-:W-:Y:S01]  /*0d70*/  FADD R12, R10, -12583039 ;  /* 0xcb40007f0a0c7421 */ /* 0x000fe20000000000 */
[----:B------:R-:W-:Y:S01]  /*0d80*/  FFMA R41, R41, 1.925963033500011079e-08, R16 ;  /* 0x32a5706029297823 */ /* 0x000fe20000000010 */
[----:B------:R-:W-:Y:S01]  /*0d90*/  FFMA.SAT R39, R11, R22, 0.5 ;  /* 0x3f0000000b277423 */ /* 0x000fe20000002016 */
[-C--:B------:R-:W-:Y:S01]  /*0da0*/  FFMA.RM R16, R45, R2.reuse, 12582913 ;  /* 0x4b4000012d107423 */ /* 0x080fe20000004002 */
[----:B------:R-:W-:Y:S01]  /*0db0*/  FFMA R36, R27, 1.4426950216293334961, -R12 ;  /* 0x3fb8aa3b1b247823 */ /* 0x000fe2000000080c */
[----:B------:R-:W-:Y:S01]  /*0dc0*/  FFMA.RM R12, R13, R2, 12582913 ;  /* 0x4b4000010d0c7423 */ /* 0x000fe20000004002 */
[----:B------:R5:W2:Y:S01]  /*0dd0*/  MUFU.EX2 R24, R18 ;  /* 0x0000001200187308 */ /* 0x000aa20000000800 */
[----:B-1----:R-:W-:Y:S01]  /*0de0*/  FFMA.SAT R14, R37, R22, 0.5 ;  /* 0x3f000000250e7423 */ /* 0x002fe20000002016 */
[-C--:B------:R-:W-:Y:S01]  /*0df0*/  FFMA.RM R13, R39, R2.reuse, 12582913 ;  /* 0x4b400001270d7423 */ /* 0x080fe20000004002 */
[----:B------:R-:W-:Y:S01]  /*0e00*/  SHF.L.U32 R39, R17, 0x17, RZ ;  /* 0x0000001711277819 */ /* 0x000fe200000006ff */
[----:B------:R-:W-:Y:S01]  /*0e10*/  FFMA R27, R27, 1.925963033500011079e-08, R36 ;  /* 0x32a570601b1b7823 */ /* 0x000fe20000000024 */
[----:B------:R-:W-:Y:S01]  /*0e20*/  FFMA.RM R14, R14, R2, 12582913 ;  /* 0x4b4000010e0e7423 */ /* 0x000fe20000004002 */
[----:B------:R-:W-:-:S02]  /*0e30*/  SHF.L.U32 R20, R20, 0x17, RZ ;  /* 0x0000001714147819 */ /* 0x000fc400000006ff */
[----:B------:R1:W-:Y:S01]  /*0e40*/  MUFU.EX2 R22, R6 ;  /* 0x0000000600167308 */ /* 0x0003e20000000800 */
[----:B-----5:R-:W-:Y:S01]  /*0e50*/  FFMA.RM R18, R43, R2, 12582913 ;  /* 0x4b4000012b127423 */ /* 0x020fe20000004002 */
[----:B------:R-:W-:Y:S01]  /*0e60*/  FADD R2, R16, -12583039 ;  /* 0xcb40007f10027421 */ /* 0x000fe20000000000 */
[----:B0-----:R-:W-:Y:S01]  /*0e70*/  FADD R40, R14, -12583039 ;  /* 0xcb40007f0e287421 */ /* 0x001fe20000000000 */
[----:B------:R-:W-:Y:S01]  /*0e80*/  SHF.L.U32 R10, R10, 0x17, RZ ;  /* 0x000000170a0a7819 */ /* 0x000fe200000006ff */
[----:B------:R-:W-:Y:S01]  /*0e90*/  FADD R38, R18, -12583039 ;  /* 0xcb40007f12267421 */ /* 0x000fe20000000000 */
[----:B------:R-:W-:Y:S01]  /*0ea0*/  FFMA R2, R31, 1.4426950216293334961, -R2 ;  /* 0x3fb8aa3b1f027823 */ /* 0x000fe20000000802 */
[----:B------:R-:W-:Y:S01]  /*0eb0*/  FFMA R40, R37, 1.4426950216293334961, -R40 ;  /* 0x3fb8aa3b25287823 */ /* 0x000fe20000000828 */
[----:B------:R-:W0:Y:S01]  /*0ec0*/  MUFU.EX2 R34, R34 ;  /* 0x0000002200227308 */ /* 0x000e220000000800 */
[----:B-1----:R-:W-:Y:S01]  /*0ed0*/  SHF.L.U32 R6, R0, 0x17, RZ ;  /* 0x0000001700067819 */ /* 0x002fe200000006ff */
[----:B------:R-:W-:Y:S01]  /*0ee0*/  FFMA R31, R31, 1.925963033500011079e-08, R2 ;  /* 0x32a570601f1f7823 */ /* 0x000fe20000000002 */
[----:B---3--:R-:W-:Y:S01]  /*0ef0*/  FMUL R2, R39, R4 ;  /* 0x0000000427027220 */ /* 0x008fe20000400000 */
[----:B------:R-:W-:Y:S01]  /*0f00*/  FFMA R38, R33, 1.4426950216293334961, -R38 ;  /* 0x3fb8aa3b21267823 */ /* 0x000fe20000000826 */
[----:B------:R-:W-:Y:S01]  /*0f10*/  FMUL R0, R3, R26 ;  /* 0x0000001a03007220 */ /* 0x000fe20000400000 */
[----:B----4-:R-:W-:Y:S01]  /*0f20*/  FMUL R6, R6, R23 ;  /* 0x0000001706067220 */ /* 0x010fe20000400000 */
[----:B------:R-:W-:Y:S01]  /*0f30*/  SHF.L.U32 R23, R21, 0x17, RZ ;  /* 0x0000001715177819 */ /* 0x000fe200000006ff */
[----:B------:R-:W1:Y:S01]  /*0f40*/  MUFU.EX2 R32, R32 ;  /* 0x0000002000207308 */ /* 0x000e620000000800 */
[----:B------:R-:W-:Y:S01]  /*0f50*/  FFMA R36, R33, 1.925963033500011079e-08, R38 ;  /* 0x32a5706021247823 */ /* 0x000fe20000000026 */
[----:B------:R-:W-:Y:S01]  /*0f60*/  FADD R21, RZ, R6 ;  /* 0x00000006ff157221 */ /* 0x000fe20000000000 */
[----:B------:R-:W-:Y:S01]  /*0f70*/  SHF.L.U32 R39, R8, 0x17, RZ ;  /* 0x0000001708277819 */ /* 0x000fe200000006ff */
[----:B--2---:R-:W-:Y:S01]  /*0f80*/  FMUL R3, R23, R30 ;  /* 0x0000001e17037220 */ /* 0x004fe20000400000 */
[----:B------:R-:W-:Y:S01]  /*0f90*/  SHF.L.U32 R23, R5, 0x17, RZ ;  /* 0x0000001705177819 */ /* 0x000fe200000006ff */
[----:B------:R-:W-:Y:S01]  /*0fa0*/  FADD R21, R21, R2 ;  /* 0x0000000215157221 */ /* 0x000fe20000000000 */
[----:B------:R-:W-:Y:S01]  /*0fb0*/  FADD R38, R15, -12583039 ;  /* 0xcb40007f0f267421 */ /* 0x000fe20000000000 */
[----:B------:R-:W2:Y:S01]  /*0fc0*/  MUFU.EX2 R33, R41 ;  /* 0x0000002900217308 */ /* 0x000ea20000000800 */
[----:B------:R-:W-:Y:S01]  /*0fd0*/  FMUL R5, R39, R24 ;  /* 0x0000001827057220 */ /* 0x000fe20000400000 */
[----:B------:R-:W-:Y:S01]  /*0fe0*/  FADD R8, R21, R0 ;  /* 0x0000000015087221 */ /* 0x000fe20000000000 */
[----:B------:R-:W-:Y:S01]  /*0ff0*/  FADD R24, R12, -12583039 ;  /* 0xcb40007f0c187421 */ /* 0x000fe20000000000 */
[----:B------:R-:W-:Y:S01]  /*1000*/  SHF.L.U32 R21, R7, 0x17, RZ ;  /* 0x0000001707157819 */ /* 0x000fe200000006ff */
[----:B0-----:R-:W-:Y:S01]  /*1010*/  FMUL R4, R23, R34 ;  /* 0x0000002217047220 */ /* 0x001fe20000400000 */
[----:B------:R-:W-:Y:S01]  /*1020*/  FADD R8, R8, R3 ;  /* 0x0000000308087221 */ /* 0x000fe20000000000 */
[----:B------:R-:W-:Y:S01]  /*1030*/  FFMA R38, R35, 1.4426950216293334961, -R38 ;  /* 0x3fb8aa3b23267823 */ /* 0x000fe20000000826 */
[----:B------:R-:W0:Y:S01]  /*1040*/  MUFU.EX2 R27, R27 ;  /* 0x0000001b001b7308 */ /* 0x000e220000000800 */
[----:B------:R-:W-:Y:S01]  /*1050*/  FFMA R24, R9, 1.4426950216293334961, -R24 ;  /* 0x3fb8aa3b09187823 */ /* 0x000fe20000000818 */
[----:B------:R-:W-:Y:S01]  /*1060*/  FADD R7, R8, R5 ;  /* 0x0000000508077221 */ /* 0x000fe20000000000 */
[----:B------:R-:W-:Y:S01]  /*1070*/  SHF.L.U32 R23, R19, 0x17, RZ ;  /* 0x0000001713177819 */ /* 0x000fe200000006ff */
[----:B-1----:R-:W-:Y:S01]  /*1080*/  FMUL R8, R21, R32 ;  /* 0x0000002015087220 */ /* 0x002fe20000400000 */
[----:B------:R-:W-:Y:S01]  /*1090*/  FFMA R35, R35, 1.925963033500011079e-08, R38 ;  /* 0x32a5706023237823 */ /* 0x000fe20000000026 */
[----:B------:R-:W-:Y:S01]  /*10a0*/  FADD R19, R7, R4 ;  /* 0x0000000407137221 */ /* 0x000fe20000000000 */
[----:B------:R-:W-:Y:S01]  /*10b0*/  FFMA R26, R9, 1.925963033500011079e-08, R24 ;  /* 0x32a57060091a7823 */ /* 0x000fe20000000018 */
[----:B------:R-:W1:Y:S01]  /*10c0*/  MUFU.EX2 R17, R36 ;  /* 0x0000002400117308 */ /* 0x000e620000000800 */
[----:B--2---:R-:W-:Y:S01]  /*10d0*/  FMUL R9, R20, R33 ;  /* 0x0000002114097220 */ /* 0x004fe20000400000 */
[----:B------:R-:W-:Y:S01]  /*10e0*/  FMUL R7, R23, R22 ;  /* 0x0000001617077220 */ /* 0x000fe20000400000 */
[----:B------:R-:W-:Y:S01]  /*10f0*/  FADD R20, R19, R8 ;  /* 0x0000000813147221 */ /* 0x000fe20000000000 */
[----:B------:R-:W-:Y:S01]  /*1100*/  FADD R22, R13, -12583039 ;  /* 0xcb40007f0d167421 */ /* 0x000fe20000000000 */
[----:B------:R-:W-:Y:S01]  /*1110*/  FFMA R37, R37, 1.925963033500011079e-08, R40 ;  /* 0x32a5706025257823 */ /* 0x000fe20000000028 */
[----:B------:R-:W-:Y:S01]  /*1120*/  SHF.L.U32 R18, R18, 0x17, RZ ;  /* 0x0000001712127819 */ /* 0x000fe200000006ff */
[----:B------:R-:W-:Y:S01]  /*1130*/  FADD R20, R20, R7 ;  /* 0x0000000714147221 */ /* 0x000fe20000000000 */
[----:B------:R-:W2:Y:S01]  /*1140*/  MUFU.EX2 R31, R31 ;  /* 0x0000001f001f7308 */ /* 0x000ea20000000800 */
[C---:B------:R-:W-:Y:S01]  /*1150*/  FFMA R22, R11.reuse, 1.4426950216293334961, -R22 ;  /* 0x3fb8aa3b0b167823 */ /* 0x040fe20000000816 */
[----:B0-----:R-:W-:Y:S01]  /*1160*/  FMUL R10, R10, R27 ;  /* 0x0000001b0a0a7220 */ /* 0x001fe20000400000 */
[----:B------:R-:W-:Y:S01]  /*1170*/  FADD R19, R20, R9 ;  /* 0x0000000914137221 */ /* 0x000fe20000000000 */
[----:B------:R-:W-:Y:S01]  /*1180*/  SHF.L.U32 R16, R16, 0x17, RZ ;  /* 0x0000001710107819 */ /* 0x000fe200000006ff */
[----:B------:R-:W-:Y:S01]  /*1190*/  FFMA R22, R11, 1.925963033500011079e-08, R22 ;  /* 0x32a570600b167823 */ /* 0x000fe20000000016 */
[----:B------:R-:W-:-:S02]  /*11a0*/  SHF.L.U32 R20, R15, 0x17, RZ ;  /* 0x000000170f147819 */ /* 0x000fc400000006ff */
[----:B------:R-:W0:Y:S01]  /*11b0*/  MUFU.EX2 R35, R35 ;  /* 0x0000002300237308 */ /* 0x000e220000000800 */
[----:B-1----:R-:W-:Y:S01]  /*11c0*/  FMUL R11, R18, R17 ;  /* 0x00000011120b7220 */ /* 0x002fe20000400000 */
[----:B------:R-:W-:Y:S01]  /*11d0*/  FADD R18, R19, R10 ;  /* 0x0000000a13127221 */ /* 0x000fe20000000000 */
[----:B------:R-:W-:Y:S02]  /*11e0*/  SHF.L.U32 R17, R14, 0x17, RZ ;  /* 0x000000170e117819 */ /* 0x000fe400000006ff */
[----:B------:R-:W-:Y:S01]  /*11f0*/  SHF.L.U32 R19, R12, 0x17, RZ ;  /* 0x000000170c137819 */ /* 0x000fe200000006ff */
[----:B------:R-:W-:Y:S02]  /*1200*/  FADD R15, R18, R11 ;  /* 0x0000000b120f7221 */ /* 0x000fe40000000000 */
[----:B------:R-:W1:Y:S01]  /*1210*/  MUFU.EX2 R24, R37 ;  /* 0x0000002500187308 */ /* 0x000e620000000800 */
[----:B--2---:R-:W-:-:S04]  /*1220*/  FMUL R16, R16, R31 ;  /* 0x0000001f10107220 */ /* 0x004fc80000400000 */
[----:B------:R-:W-:-:S03]  /*1230*/  FADD R15, R15, R16 ;  /* 0x000000100f0f7221 */ /* 0x000fc60000000000 */
[----:B------:R-:W2:Y:S01]  /*1240*/  MUFU.EX2 R26, R26 ;  /* 0x0000001a001a7308 */ /* 0x000ea20000000800 */
[----:B0-----:R-:W-:-:S04]  /*1250*/  FMUL R18, R20, R35 ;  /* 0x0000002314127220 */ /* 0x001fc80000400000 */
[----:B------:R-:W-:-:S03]  /*1260*/  FADD R15, R15, R18 ;  /* 0x000000120f0f7221 */ /* 0x000fc60000000000 */
[----:B------:R-:W0:Y:S01]  /*1270*/  MUFU.EX2 R22, R22 ;  /* 0x0000001600167308 */ /* 0x000e220000000800 */
[----:B-1----:R-:W-:Y:S01]  /*1280*/  FMUL R24, R17, R24 ;  /* 0x0000001811187220 */ /* 0x002fe20000400000 */
[----:B------:R-:W-:-:S03]  /*1290*/  SHF.L.U32 R17, R13, 0x17, RZ ;  /* 0x000000170d117819 */ /* 0x000fc600000006ff */
[----:B------:R-:W-:Y:S01]  /*12a0*/  FADD R12, R15, R24 ;  /* 0x000000180f0c7221 */ /* 0x000fe20000000000 */
[----:B--2---:R-:W-:-:S04]  /*12b0*/  FMUL R19, R19, R26 ;  /* 0x0000001a13137220 */ /* 0x004fc80000400000 */
[----:B------:R-:W-:Y:S01]  /*12c0*/  FADD R12, R12, R19 ;  /* 0x000000130c0c7221 */ /* 0x000fe20000000000 */
[----:B0-----:R-:W-:-:S04]  /*12d0*/  FMUL R17, R17, R22 ;  /* 0x0000001611117220 */ /* 0x001fc80000400000 */
[----:B------:R-:W-:-:S04]  /*12e0*/  FADD R31, R12, R17 ;  /* 0x000000110c1f7221 */ /* 0x000fc80000000000 */
[----:B------:R-:W0:Y:S08]  /*12f0*/  MUFU.RCP R12, R31 ;  /* 0x0000001f000c7308 */ /* 0x000e300000001000 */
[----:B------:R-:W1:Y:S01]  /*1300*/  FCHK P0, R6, R31 ;  /* 0x0000001f06007302 */ /* 0x000e620000000000 */
[----:B0-----:R-:W-:-:S04]  /*1310*/  FFMA R13, -R31, R12, 1 ;  /* 0x3f8000001f0d7423 */ /* 0x001fc8000000010c */
[----:B------:R-:W-:-:S04]  /*1320*/  FFMA R13, R12, R13, R12 ;  /* 0x0000000d0c0d7223 */ /* 0x000fc8000000000c */
[----:B------:R-:W-:-:S04]  /*1330*/  FFMA R12, R6, R13, RZ ;  /* 0x0000000d060c7223 */ /* 0x000fc800000000ff */
[----:B------:R-:W-:-:S04]  /*1340*/  FFMA R14, -R31, R12, R6 ;  /* 0x0000000c1f0e7223 */ /* 0x000fc80000000106 */
[----:B------:R-:W-:Y:S01]  /*1350*/  FFMA R12, R13, R14, R12 ;  /* 0x0000000e0d0c7223 */ /* 0x000fe2000000000c */
[----:B-1----:R-:W-:Y:S06]  /*1360*/  @!P0 BRA `(.L_x_3) ;  /* 0x0000000000108947 */ /* 0x002fec0003800000 */
[----:B------:R-:W-:Y:S02]  /*1370*/  MOV R15, R31 ;  /* 0x0000001f000f7202 */ /* 0x000fe40000000f00 */
[----:B------:R-:W-:-:S07]  /*1380*/  MOV R26, 0x13a0 ;  /* 0x000013a0001a7802 */ /* 0x000fce0000000f00 */
[----:B------:R-:W-:Y:S05]  /*1390*/  CALL.REL.NOINC `($__internal_0_$__cuda_sm3x_div_rn_noftz_f32_slowpath) ;  /* 0x00000010000c7944 */ /* 0x000fea0003c00000 */
[----:B------:R-:W-:-:S07]  /*13a0*/  MOV R12, R15 ;  /* 0x0000000f000c7202 */ /* 0x000fce0000000f00 */
.L_x_3:
        /* <DEDUP_REMOVED lines=9> */
[----:B------:R-:W-:Y:S02]  /*1440*/  MOV R15, R31 ;  /* 0x0000001f000f7202 */ /* 0x000fe40000000f00 */
[----:B------:R-:W-:-:S07]  /*1450*/  MOV R26, 0x1470 ;  /* 0x00001470001a7802 */ /* 0x000fce0000000f00 */
[----:B------:R-:W-:Y:S05]  /*1460*/  CALL.REL.NOINC `($__internal_0_$__cuda_sm3x_div_rn_noftz_f32_slowpath) ;  /* 0x0000000c00d87944 */ /* 0x000fea0003c00000 */
[----:B------:R-:W-:-:S07]  /*1470*/  MOV R13, R15 ;  /* 0x0000000f000d7202 */ /* 0x000fce0000000f00 */
.L_x_4:
        /* <DEDUP_REMOVED lines=13> */
.L_x_5:
        /* <DEDUP_REMOVED lines=12> */
.L_x_6:
[----:B------:R-:W0:Y:S01]  /*1610*/  S2UR UR5, SR_CgaCtaId ;  /* 0x00000000000579c3 */ /* 0x000e220000008800 */
[----:B------:R-:W1:Y:S01]  /*1620*/  MUFU.RCP R0, R31 ;  /* 0x0000001f00007308 */ /* 0x000e620000001000 */
[----:B------:R-:W-:-:S07]  /*1630*/  UMOV UR4, 0x400 ;  /* 0x0000040000047882 */ /* 0x000fce0000000000 */
[----:B------:R-:W2:Y:S01]  /*1640*/  FCHK P0, R5, R31 ;  /* 0x0000001f05007302 */ /* 0x000ea20000000000 */
[----:B-1----:R-:W-:-:S04]  /*1650*/  FFMA R3, -R31, R0, 1 ;  /* 0x3f8000001f037423 */ /* 0x002fc80000000100 */
[----:B------:R-:W-:Y:S01]  /*1660*/  FFMA R21, R0, R3, R0 ;  /* 0x0000000300157223 */ /* 0x000fe20000000000 */
[----:B0-----:R-:W-:-:S03]  /*1670*/  ULEA UR4, UR5, UR4, 0x18 ;  /* 0x0000000405047291 */ /* 0x001fc6000f8ec0ff */
[----:B------:R-:W-:-:S04]  /*1680*/  FFMA R20, R5, R21, RZ ;  /* 0x0000001505147223 */ /* 0x000fc800000000ff */
[----:B------:R-:W-:Y:S02]  /*1690*/  FFMA R3, -R31, R20, R5 ;  /* 0x000000141f037223 */ /* 0x000fe40000000105 */
[----:B------:R0:W-:Y:S02]  /*16a0*/  STS.128 [UR4], R12 ;  /* 0x0000000cff007988 */ /* 0x0001e40008000c04 */
[----:B------:R-:W-:Y:S01]  /*16b0*/  FFMA R20, R21, R3, R20 ;  /* 0x0000000315147223 */ /* 0x000fe20000000014 */
[----:B--2---:R-:W-:Y:S06]  /*16c0*/  @!P0 BRA `(.L_x_7) ;  /* 0x0000000000148947 */ /* 0x004fec0003800000 */
[----:B------:R-:W-:Y:S02]  /*16d0*/  MOV R6, R5 ;  /* 0x0000000500067202 */ /* 0x000fe40000000f00 */
[----:B0-----:R-:W-:Y:S02]  /*16e0*/  MOV R15, R31 ;  /* 0x0000001f000f7202 */ /* 0x001fe40000000f00 */
[----:B------:R-:W-:-:S07]  /*16f0*/  MOV R26, 0x1710 ;  /* 0x00001710001a7802 */ /* 0x000fce0000000f00 */
[----:B------:R-:W-:Y:S05]  /*1700*/  CALL.REL.NOINC `($__internal_0_$__cuda_sm3x_div_rn_noftz_f32_slowpath) ;  /* 0x0000000c00307944 */ /* 0x000fea0003c00000 */
[----:B------:R-:W-:-:S07]  /*1710*/  MOV R20, R15 ;  /* 0x0000000f00147202 */ /* 0x000fce0000000f00 */
.L_x_7:
[----:B------:R-:W1:Y:S08]  /*1720*/  MUFU.RCP R0, R31 ;  /* 0x0000001f00007308 */ /* 0x000e700000001000 */
[----:B------:R-:W2:Y:S01]  /*1730*/  FCHK P0, R4, R31 ;  /* 0x0000001f04007302 */ /* 0x000ea20000000000 */
[----:B-1----:R-:W-:-:S04]  /*1740*/  FFMA R3, -R31, R0, 1 ;  /* 0x3f8000001f037423 */ /* 0x002fc80000000100 */
[----:B------:R-:W-:-:S04]  /*1750*/  FFMA R2, R0, R3, R0 ;  /* 0x0000000300027223 */ /* 0x000fc80000000000 */
[----:B------:R-:W-:-:S04]  /*1760*/  FFMA R21, R4, R2, RZ ;  /* 0x0000000204157223 */ /* 0x000fc800000000ff */
[----:B------:R-:W-:-:S04]  /*1770*/  FFMA R0, -R31, R21, R4 ;  /* 0x000000151f007223 */ /* 0x000fc80000000104 */
[----:B------:R-:W-:Y:S01]  /*1780*/  FFMA R21, R2, R0, R21 ;  /* 0x0000000002157223 */ /* 0x000fe20000000015 */
[----:B--2---:R-:W-:Y:S06]  /*1790*/  @!P0 BRA `(.L_x_8) ;  /* 0x0000000000148947 */ /* 0x004fec0003800000 */
[----:B------:R-:W-:Y:S02]  /*17a0*/  MOV R6, R4 ;  /* 0x0000000400067202 */ /* 0x000fe40000000f00 */
[----:B0-----:R-:W-:Y:S02]  /*17b0*/  MOV R15, R31 ;  /* 0x0000001f000f7202 */ /* 0x001fe40000000f00 */
[----:B------:R-:W-:-:S07]  /*17c0*/  MOV R26, 0x17e0 ;  /* 0x000017e0001a7802 */ /* 0x000fce0000000f00 */
[----:B------:R-:W-:Y:S05]  /*17d0*/  CALL.REL.NOINC `($__internal_0_$__cuda_sm3x_div_rn_noftz_f32_slowpath) ;  /* 0x0000000800fc7944 */ /* 0x000fea0003c00000 */
[----:B------:R-:W-:-:S07]  /*17e0*/  MOV R21, R15 ;  /* 0x0000000f00157202 */ /* 0x000fce0000000f00 */
.L_x_8:
        /* <DEDUP_REMOVED lines=13> */
.L_x_9:
        /* <DEDUP_REMOVED lines=13> */
.L_x_10:
[----:B------:R-:W1:Y:S01]  /*1990*/  S2UR UR5, SR_CgaCtaId ;  /* 0x00000000000579c3 */ /* 0x000e620000008800 */
[----:B------:R-:W2:Y:S01]  /*19a0*/  MUFU.RCP R0, R31 ;  /* 0x0000001f00007308 */ /* 0x000ea20000001000 */
[----:B------:R-:W-:-:S07]  /*19b0*/  UMOV UR4, 0x400 ;  /* 0x0000040000047882 */ /* 0x000fce0000000000 */
[----:B------:R-:W3:Y:S01]  /*19c0*/  FCHK P0, R9, R31 ;  /* 0x0000001f09007302 */ /* 0x000ee20000000000 */
[----:B--2---:R-:W-:-:S04]  /*19d0*/  FFMA R3, -R31, R0, 1 ;  /* 0x3f8000001f037423 */ /* 0x004fc80000000100 */
[----:B------:R-:W-:Y:S01]  /*19e0*/  FFMA R5, R0, R3, R0 ;  /* 0x0000000300057223 */ /* 0x000fe20000000000 */
[----:B-1----:R-:W-:-:S03]  /*19f0*/  ULEA UR4, UR5, UR4, 0x18 ;  /* 0x0000000405047291 */ /* 0x002fc6000f8ec0ff */
[----:B------:R-:W-:-:S04]  /*1a00*/  FFMA R8, R9, R5, RZ ;  /* 0x0000000509087223 */ /* 0x000fc800000000ff */
[----:B------:R-:W-:Y:S02]  /*1a10*/  FFMA R3, -R31, R8, R9 ;  /* 0x000000081f037223 */ /* 0x000fe40000000109 */
[----:B------:R1:W-:Y:S02]  /*1a20*/  STS.128 [UR4+0x10], R20 ;  /* 0x00001014ff007988 */ /* 0x0003e40008000c04 */
[----:B------:R-:W-:Y:S01]  /*1a30*/  FFMA R8, R5, R3, R8 ;  /* 0x0000000305087223 */ /* 0x000fe20000000008 */
[----:B---3--:R-:W-:Y:S06]  /*1a40*/  @!P0 BRA `(.L_x_11) ;  /* 0x0000000000148947 */ /* 0x008fec0003800000 */
[----:B------:R-:W-:Y:S02]  /*1a50*/  MOV R6, R9 ;  /* 0x0000000900067202 */ /* 0x000fe40000000f00 */
[----:B0-----:R-:W-:Y:S02]  /*1a60*/  MOV R15, R31 ;  /* 0x0000001f000f7202 */ /* 0x001fe40000000f00 */
[----:B------:R-:W-:-:S07]  /*1a70*/  MOV R26, 0x1a90 ;  /* 0x00001a90001a7802 */ /* 0x000fce0000000f00 */
[----:B-1----:R-:W-:Y:S05]  /*1a80*/  CALL.REL.NOINC `($__internal_0_$__cuda_sm3x_div_rn_noftz_f32_slowpath) ;  /* 0x0000000800507944 */ /* 0x002fea0003c00000 */
[----:B------:R-:W-:-:S07]  /*1a90*/  MOV R8, R15 ;  /* 0x0000000f00087202 */ /* 0x000fce0000000f00 */
.L_x_11:
[----:B------:R-:W2:Y:S08]  /*1aa0*/  MUFU.RCP R0, R31 ;  /* 0x0000001f00007308 */ /* 0x000eb00000001000 */
[----:B------:R-:W3:Y:S01]  /*1ab0*/  FCHK P0, R10, R31 ;  /* 0x0000001f0a007302 */ /* 0x000ee20000000000 */
[----:B--2---:R-:W-:-:S04]  /*1ac0*/  FFMA R3, -R31, R0, 1 ;  /* 0x3f8000001f037423 */ /* 0x004fc80000000100 */
[----:B------:R-:W-:-:S04]  /*1ad0*/  FFMA R2, R0, R3, R0 ;  /* 0x0000000300027223 */ /* 0x000fc80000000000 */
[----:B------:R-:W-:-:S04]  /*1ae0*/  FFMA R9, R10, R2, RZ ;  /* 0x000000020a097223 */ /* 0x000fc800000000ff */
[----:B------:R-:W-:-:S04]  /*1af0*/  FFMA R0, -R31, R9, R10 ;  /* 0x000000091f007223 */ /* 0x000fc8000000010a */
[----:B------:R-:W-:Y:S01]  /*1b00*/  FFMA R9, R2, R0, R9 ;  /* 0x0000000002097223 */ /* 0x000fe20000000009 */
[----:B---3--:R-:W-:Y:S06]  /*1b10*/  @!P0 BRA `(.L_x_12) ;  /* 0x0000000000148947 */ /* 0x008fec0003800000 */
[----:B------:R-:W-:Y:S02]  /*1b20*/  MOV R6, R10 ;  /* 0x0000000a00067202 */ /* 0x000fe40000000f00 */
[----:B0-----:R-:W-:Y:S02]  /*1b30*/  MOV R15, R31 ;  /* 0x0000001f000f7202 */ /* 0x001fe40000000f00 */
[----:B------:R-:W-:-:S07]  /*1b40*/  MOV R26, 0x1b60 ;  /* 0x00001b60001a7802 */ /* 0x000fce0000000f00 */
[----:B-1----:R-:W-:Y:S05]  /*1b50*/  CALL.REL.NOINC `($__internal_0_$__cuda_sm3x_div_rn_noftz_f32_slowpath) ;  /* 0x00000008001c7944 */ /* 0x002fea0003c00000 */
[----:B------:R-:W-:-:S07]  /*1b60*/  MOV R9, R15 ;  /* 0x0000000f00097202 */ /* 0x000fce0000000f00 */
.L_x_12:
        /* <DEDUP_REMOVED lines=13> */
.L_x_13:
        /* <DEDUP_REMOVED lines=13> */
.L_x_14:
[----:B------:R-:W2:Y:S01]  /*1d10*/  S2UR UR5, SR_CgaCtaId ;  /* 0x00000000000579c3 */ /* 0x000ea20000008800 */
[----:B------:R-:W3:Y:S01]  /*1d20*/  MUFU.RCP R0, R31 ;  /* 0x0000001f00007308 */ /* 0x000ee20000001000 */
[----:B------:R-:W-:-:S07]  /*1d30*/  UMOV UR4, 0x400 ;  /* 0x0000040000047882 */ /* 0x000fce0000000000 */
[----:B------:R-:W4:Y:S01]  /*1d40*/  FCHK P0, R18, R31 ;  /* 0x0000001f12007302 */ /* 0x000f220000000000 */
[----:B---3--:R-:W-:-:S04]  /*1d50*/  FFMA R3, -R31, R0, 1 ;  /* 0x3f8000001f037423 */ /* 0x008fc80000000100 */
[----:B------:R-:W-:Y:S01]  /*1d60*/  FFMA R5, R0, R3, R0 ;  /* 0x0000000300057223 */ /* 0x000fe20000000000 */
[----:B--2---:R-:W-:-:S03]  /*1d70*/  ULEA UR4, UR5, UR4, 0x18 ;  /* 0x0000000405047291 */ /* 0x004fc6000f8ec0ff */
[----:B0-----:R-:W-:-:S04]  /*1d80*/  FFMA R12, R18, R5, RZ ;  /* 0x00000005120c7223 */ /* 0x001fc800000000ff */
[----:B------:R-:W-:Y:S02]  /*1d90*/  FFMA R3, -R31, R12, R18 ;  /* 0x0000000c1f037223 */ /* 0x000fe40000000112 */
[----:B------:R0:W-:Y:S02]  /*1da0*/  STS.128 [UR4+0x20], R8 ;  /* 0x00002008ff007988 */ /* 0x0001e40008000c04 */
[----:B------:R-:W-:Y:S01]  /*1db0*/  FFMA R12, R5, R3, R12 ;  /* 0x00000003050c7223 */ /* 0x000fe2000000000c */
[----:B----4-:R-:W-:Y:S06]  /*1dc0*/  @!P0 BRA `(.L_x_15) ;  /* 0x0000000000148947 */ /* 0x010fec0003800000 */
[----:B------:R-:W-:Y:S02]  /*1dd0*/  MOV R6, R18 ;  /* 0x0000001200067202 */ /* 0x000fe40000000f00 */
[----:B------:R-:W-:Y:S02]  /*1de0*/  MOV R15, R31 ;  /* 0x0000001f000f7202 */ /* 0x000fe40000000f00 */
[----:B------:R-:W-:-:S07]  /*1df0*/  MOV R26, 0x1e10 ;  /* 0x00001e10001a7802 */ /* 0x000fce0000000f00 */
[----:B01----:R-:W-:Y:S05]  /*1e00*/  CALL.REL.NOINC `($__internal_0_$__cuda_sm3x_div_rn_noftz_f32_slowpath) ;  /* 0x0000000400707944 */ /* 0x003fea0003c00000 */
[----:B------:R-:W-:-:S07]  /*1e10*/  MOV R12, R15 ;  /* 0x0000000f000c7202 */ /* 0x000fce0000000f00 */
.L_x_15:
        /* <DEDUP_REMOVED lines=9> */
[----:B------:R-:W-:Y:S02]  /*1eb0*/  MOV R15, R31 ;  /* 0x0000001f000f7202 */ /* 0x000fe40000000f00 */
[----:B------:R-:W-:-:S07]  /*1ec0*/  MOV R26, 0x1ee0 ;  /* 0x00001ee0001a7802 */ /* 0x000fce0000000f00 */
[----:B01----:R-:W-:Y:S05]  /*1ed0*/  CALL.REL.NOINC `($__internal_0_$__cuda_sm3x_div_rn_noftz_f32_slowpath) ;  /* 0x00000004003c7944 */ /* 0x003fea0003c00000 */
[----:B------:R-:W-:-:S07]  /*1ee0*/  MOV R13, R15 ;  /* 0x0000000f000d7202 */ /* 0x000fce0000000f00 */
.L_x_16:
        /* <DEDUP_REMOVED lines=13> */
.L_x_17:
        /* <DEDUP_REMOVED lines=12> */
.L_x_18:
[----:B------:R-:W2:Y:S01]  /*2080*/  S2UR UR5, SR_CgaCtaId ;  /* 0x00000000000579c3 */ /* 0x000ea20000008800 */
[----:B------:R-:W-:Y:S02]  /*2090*/  UMOV UR4, 0x400 ;  /* 0x0000040000047882 */ /* 0x000fe40000000000 */
[----:B--2---:R-:W-:-:S09]  /*20a0*/  ULEA UR4, UR5, UR4, 0x18 ;  /* 0x0000000405047291 */ /* 0x004fd2000f8ec0ff */
[----:B------:R3:W-:Y:S03]  /*20b0*/  STS.128 [UR4+0x30], R12 ;  /* 0x0000300cff007988 */ /* 0x0007e60008000c04 */
.L_x_1:
[----:B-1----:R-:W-:Y:S05]  /*20c0*/  BSYNC.RECONVERGENT B0 ;  /* 0x0000000000007941 */ /* 0x002fea0003800200 */
.L_x_0:
[----:B------:R-:W1:Y:S01]  /*20d0*/  LDC.64 R26, c[0x0][0x390] ;  /* 0x0000e400ff1a7b82 */ /* 0x000e620000000a00 */
[----:B--2---:R-:W-:-:S05]  /*20e0*/  LEA R28, R29, R28, 0x5 ;  /* 0x0000001c1d1c7211 */ /* 0x004fca00078e28ff */
[----:B-1----:R-:W-:Y:S02]  /*20f0*/  IMAD.WIDE.U32 R26, R28, 0x4, R26 ;  /* 0x000000041c1a7825 */ /* 0x002fe400078e001a */
[----:B------:R-:W-:Y:S06]  /*2100*/  BAR.SYNC.DEFER_BLOCKING 0x0 ;  /* 0x0000000000007b1d */ /* 0x000fec0000010000 */
[----:B------:R-:W2:Y:S04]  /*2110*/  LDG.E R17, desc[UR8][R26.64] ;  /* 0x000000081a117981 */ /* 0x000ea8000c1e1900 */
[----:B------:R-:W4:Y:S04]  /*2120*/  LDG.E R16, desc[UR8][R26.64+0x400] ;  /* 0x000400081a107981 */ /* 0x000f28000c1e1900 */
[----:B------:R-:W5:Y:S04]  /*2130*/  LDG.E R18, desc[UR8][R26.64+0x800] ;  /* 0x000800081a127981 */ /* 0x000f68000c1e1900 */
        /* <DEDUP_REMOVED lines=12> */
[----:B------:R-:W5:Y:S01]  /*2200*/  LDG.E R22, desc[UR8][R26.64+0x3c00] ;  /* 0x003c00081a167981 */ /* 0x000f62000c1e1900 */
[----:B------:R-:W1:Y:S01]  /*2210*/  S2UR UR5, SR_CgaCtaId ;  /* 0x00000000000579c3 */ /* 0x000e620000008800 */
[----:B------:R-:W-:-:S02]  /*2220*/  UMOV UR4, 0x400 ;  /* 0x0000040000047882 */ /* 0x000fc40000000000 */
[----:B-1----:R-:W-:-:S09]  /*2230*/  ULEA UR4, UR5, UR4, 0x18 ;  /* 0x0000000405047291 */ /* 0x002fd2000f8ec0ff */
[----:B------:R-:W2:Y:S04]  /*2240*/  LDS.128 R4, [UR4] ;  /* 0x00000004ff047984 */ /* 0x000ea80008000c00 */
[----:B0-----:R-:W0:Y:S04]  /*2250*/  LDS.128 R8, [UR4+0x10] ;  /* 0x00001004ff087984 */ /* 0x001e280008000c00 */
[----:B---3--:R-:W1:Y:S01]  /*2260*/  LDS.128 R12, [UR4+0x20] ;  /* 0x00002004ff0c7984 */ /* 0x008e620008000c00 */
[----:B--2---:R-:W-:-:S04]  /*2270*/  FFMA R4, R4, R17, RZ ;  /* 0x0000001104047223 */ /* 0x004fc800000000ff */
[----:B----4-:R-:W-:-:S04]  /*2280*/  FFMA R5, R5, R16, R4 ;  /* 0x0000001005057223 */ /* 0x010fc80000000004 */
[----:B-----5:R-:W-:Y:S02]  /*2290*/  FFMA R6, R6, R18, R5 ;  /* 0x0000001206067223 */ /* 0x020fe40000000005 */
[----:B------:R-:W2:Y:S01]  /*22a0*/  LDS.128 R16, [UR4+0x30] ;  /* 0x00003004ff107984 */ /* 0x000ea20008000c00 */
[----:B------:R-:W3:Y:S01]  /*22b0*/  LDC.64 R4, c[0x0][0x398] ;  /* 0x0000e600ff047b82 */ /* 0x000ee20000000a00 */
[----:B------:R-:W-:-:S04]  /*22c0*/  FFMA R7, R7, R24, R6 ;  /* 0x0000001807077223 */ /* 0x000fc80000000006 */
[----:B0-----:R-:W-:-:S04]  /*22d0*/  FFMA R8, R8, R29, R7 ;  /* 0x0000001d08087223 */ /* 0x001fc80000000007 */
[----:B------:R-:W-:-:S04]  /*22e0*/  FFMA R9, R9, R30, R8 ;  /* 0x0000001e09097223 */ /* 0x000fc80000000008 */
[----:B------:R-:W-:-:S04]  /*22f0*/  FFMA R10, R10, R31, R9 ;  /* 0x0000001f0a0a7223 */ /* 0x000fc80000000009 */
[----:B------:R-:W-:-:S04]  /*2300*/  FFMA R11, R11, R32, R10 ;  /* 0x000000200b0b7223 */ /* 0x000fc8000000000a */
[----:B-1----:R-:W-:-:S04]  /*2310*/  FFMA R12, R12, R33, R11 ;  /* 0x000000210c0c7223 */ /* 0x002fc8000000000b */
[----:B------:R-:W-:-:S04]  /*2320*/  FFMA R13, R13, R0, R12 ;  /* 0x000000000d0d7223 */ /* 0x000fc8000000000c */
[----:B------:R-:W-:Y:S01]  /*2330*/  FFMA R14, R14, R3, R13 ;  /* 0x000000030e0e7223 */ /* 0x000fe2000000000d */
[----:B------:R-:W-:-:S03]  /*2340*/  LEA R3, R25, R28, 0x8 ;  /* 0x0000001c19037211 */ /* 0x000fc600078e40ff */
[----:B------:R-:W-:Y:S02]  /*2350*/  FFMA R15, R15, R2, R14 ;  /* 0x000000020f0f7223 */ /* 0x000fe4000000000e */
[----:B---3--:R-:W-:-:S04]  /*2360*/  IMAD.WIDE.U32 R2, R3, 0x4, R4 ;  /* 0x0000000403027825 */ /* 0x008fc800078e0004 */
[----:B--2---:R-:W-:-:S04]  /*2370*/  FFMA R16, R16, R21, R15 ;  /* 0x0000001510107223 */ /* 0x004fc8000000000f */
[----:B------:R-:W-:-:S04]  /*2380*/  FFMA R17, R17, R20, R16 ;  /* 0x0000001411117223 */ /* 0x000fc80000000010 */
[----:B------:R-:W-:-:S04]  /*2390*/  FFMA R18, R18, R23, R17 ;  /* 0x0000001712127223 */ /* 0x000fc80000000011 */
[----:B------:R-:W-:-:S05]  /*23a0*/  FFMA R19, R19, R22, R18 ;  /* 0x0000001613137223 */ /* 0x000fca0000000012 */
[----:B------:R-:W-:Y:S01]  /*23b0*/  STG.E desc[UR8][R2.64], R19 ;  /* 0x0000001302007986 */ /* 0x000fe2000c101908 */
[----:B------:R-:W-:Y:S05]  /*23c0*/  EXIT ;  /* 0x000000000000794d */ /* 0x000fea0003800000 */
        .weak           $__internal_0_$__cuda_sm3x_div_rn_noftz_f32_slowpath
        .type           $__internal_0_$__cuda_sm3x_div_rn_noftz_f32_slowpath,@function
        .size           $__internal_0_$__cuda_sm3x_div_rn_noftz_f32_slowpath,(.L_x_105 - $__internal_0_$__cuda_sm3x_div_rn_noftz_f32_slowpath)
$__internal_0_$__cuda_sm3x_div_rn_noftz_f32_slowpath:
[----:B------:R-:W-:Y:S02]  /*23d0*/  SHF.R.U32.HI R23, RZ, 0x17, R15 ;  /* 0x00000017ff177819 */ /* 0x000fe4000001160f */
[----:B------:R-:W-:Y:S02]  /*23e0*/  SHF.R.U32.HI R27, RZ, 0x17, R6 ;  /* 0x00000017ff1b7819 */ /* 0x000fe40000011606 */
[----:B------:R-:W-:Y:S02]  /*23f0*/  LOP3.LUT R23, R23, 0xff, RZ, 0xc0, !PT ;  /* 0x000000ff17177812 */ /* 0x000fe400078ec0ff */
[----:B------:R-:W-:Y:S02]  /*2400*/  LOP3.LUT R32, R27, 0xff, RZ, 0xc0, !PT ;  /* 0x000000ff1b207812 */ /* 0x000fe400078ec0ff */
[----:B------:R-:W-:Y:S02]  /*2410*/  IADD3 R33, PT, PT, R23, -0x1, RZ ;  /* 0xffffffff17217810 */ /* 0x000fe40007ffe0ff */
[----:B------:R-:W-:-:S02]  /*2420*/  IADD3 R30, PT, PT, R32, -0x1, RZ ;  /* 0xffffffff201e7810 */ /* 0x000fc40007ffe0ff */
[----:B------:R-:W-:-:S04]  /*2430*/  ISETP.GT.U32.AND P0, PT, R33, 0xfd, PT ;  /* 0x000000fd2100780c */ /* 0x000fc80003f04070 */
[----:B------:R-:W-:-:S13]  /*2440*/  ISETP.GT.U32.OR P0, PT, R30, 0xfd, P0 ;  /* 0x000000fd1e00780c */ /* 0x000fda0000704470 */
[----:B------:R-:W-:Y:S01]  /*2450*/  @!P0 MOV R27, RZ ;  /* 0x000000ff001b8202 */ /* 0x000fe20000000f00 */
[----:B------:R-:W-:Y:S06]  /*2460*/  @!P0 BRA `(.L_x_19) ;  /* 0x00000000005c8947 */ /* 0x000fec0003800000 */
[----:B------:R-:W-:Y:S02]  /*2470*/  FSETP.GTU.FTZ.AND P0, PT, |R6|, +INF , PT ;  /* 0x7f8000000600780b */ /* 0x000fe40003f1c200 */
[----:B------:R-:W-:-:S04]  /*2480*/  FSETP.GTU.FTZ.AND P1, PT, |R15|, +INF , PT ;  /* 0x7f8000000f00780b */ /* 0x000fc80003f3c200 */
[----:B------:R-:W-:-:S13]  /*2490*/  PLOP3.LUT P0, PT, P0, P1, PT, 0xf8, 0x8f ;  /* 0x00000000008f781c */ /* 0x000fda0000703f70 */
[----:B------:R-:W-:Y:S05]  /*24a0*/  @P0 BRA `(.L_x_20) ;  /* 0x0000000400440947 */ /* 0x000fea0003800000 */
[----:B------:R-:W-:-:S13]  /*24b0*/  LOP3.LUT P0, RZ, R15, 0x7fffffff, R6, 0xc8, !PT ;  /* 0x7fffffff0fff7812 */ /* 0x000fda000780c806 */
[----:B------:R-:W-:Y:S05]  /*24c0*/  @!P0 BRA `(.L_x_21) ;  /* 0x0000000400348947 */ /* 0x000fea0003800000 */
[C---:B------:R-:W-:Y:S02]  /*24d0*/  FSETP.NEU.FTZ.AND P2, PT, |R6|.reuse, +INF , PT ;  /* 0x7f8000000600780b */ /* 0x040fe40003f5d200 */
[----:B------:R-:W-:Y:S02]  /*24e0*/  FSETP.NEU.FTZ.AND P1, PT, |R15|, +INF , PT ;  /* 0x7f8000000f00780b */ /* 0x000fe40003f3d200 */
[----:B------:R-:W-:-:S11]  /*24f0*/  FSETP.NEU.FTZ.AND P0, PT, |R6|, +INF , PT ;  /* 0x7f8000000600780b */ /* 0x000fd60003f1d200 */
[----:B------:R-:W-:Y:S05]  /*2500*/  @!P1 BRA !P2, `(.L_x_21) ;  /* 0x0000000400249947 */ /* 0x000fea0005000000 */
[----:B------:R-:W-:-:S04]  /*2510*/  LOP3.LUT P2, RZ, R6, 0x7fffffff, RZ, 0xc0, !PT ;  /* 0x7fffffff06ff7812 */ /* 0x000fc8000784c0ff */
[----:B------:R-:W-:-:S13]  /*2520*/  PLOP3.LUT P1, PT, P1, P2, PT, 0x2f, 0xf2 ;  /* 0x0000000000f2781c */ /* 0x000fda0000f24577 */
[----:B------:R-:W-:Y:S05]  /*2530*/  @P1 BRA `(.L_x_22) ;  /* 0x0000000400101947 */ /* 0x000fea0003800000 */
[----:B------:R-:W-:-:S04]  /*2540*/  LOP3.LUT P1, RZ, R15, 0x7fffffff, RZ, 0xc0, !PT ;  /* 0x7fffffff0fff7812 */ /* 0x000fc8000782c0ff */
[----:B------:R-:W-:-:S13]  /*2550*/  PLOP3.LUT P0, PT, P0, P1, PT, 0x2f, 0xf2 ;  /* 0x0000000000f2781c */ /* 0x000fda0000702577 */
[----:B------:R-:W-:Y:S05]  /*2560*/  @P0 BRA `(.L_x_23) ;  /* 0x0000000000f80947 */ /* 0x000fea0003800000 */
[----:B------:R-:W-:Y:S02]  /*2570*/  ISETP.GE.AND P0, PT, R30, RZ, PT ;  /* 0x000000ff1e00720c */ /* 0x000fe40003f06270 */
[----:B------:R-:W-:-:S11]  /*2580*/  ISETP.GE.AND P1, PT, R33, RZ, PT ;  /* 0x000000ff2100720c */ /* 0x000fd60003f26270 */
[----:B------:R-:W-:Y:S01]  /*2590*/  @P0 MOV R27, RZ ;  /* 0x000000ff001b0202 */ /* 0x000fe20000000f00 */
[----:B------:R-:W-:Y:S01]  /*25a0*/  @!P0 FFMA R6, R6, 1.84467440737095516160e+19, RZ ;  /* 0x5f80000006068823 */ /* 0x000fe200000000ff */
[----:B------:R-:W-:Y:S01]  /*25b0*/  @!P0 MOV R27, 0xffffffc0 ;  /* 0xffffffc0001b8802 */ /* 0x000fe20000000f00 */
[----:B------:R-:W-:-:S03]  /*25c0*/  @!P1 FFMA R15, R15, 1.84467440737095516160e+19, RZ ;  /* 0x5f8000000f0f9823 */ /* 0x000fc600000000ff */
[----:B------:R-:W-:-:S07]  /*25d0*/  @!P1 IADD3 R27, PT, PT, R27, 0x40, RZ ;  /* 0x000000401b1b9810 */ /* 0x000fce0007ffe0ff */
.L_x_19:
[----:B------:R-:W-:-:S04]  /*25e0*/  LEA R30, R23, 0xc0800000, 0x17 ;  /* 0xc0800000171e7811 */ /* 0x000fc800078eb8ff */
[----:B------:R-:W-:Y:S02]  /*25f0*/  IADD3 R34, PT, PT, -R30, R15, RZ ;  /* 0x0000000f1e227210 */ /* 0x000fe40007ffe1ff */
[----:B------:R-:W-:Y:S02]  /*2600*/  IADD3 R30, PT, PT, R32, -0x7f, RZ ;  /* 0xffffff81201e7810 */ /* 0x000fe40007ffe0ff */
[----:B------:R-:W0:Y:S01]  /*2610*/  MUFU.RCP R15, R34 ;  /* 0x00000022000f7308 */ /* 0x000e220000001000 */
[----:B------:R-:W-:Y:S02]  /*2620*/  FADD.FTZ R33, -R34, -RZ ;  /* 0x800000ff22217221 */ /* 0x000fe40000010100 */
[C---:B------:R-:W-:Y:S01]  /*2630*/  IMAD R6, R30.reuse, -0x800000, R6 ;  /* 0xff8000001e067824 */ /* 0x040fe200078e0206 */
[----:B------:R-:W-:-:S04]  /*2640*/  IADD3 R30, PT, PT, R30, 0x7f, -R23 ;  /* 0x0000007f1e1e7810 */ /* 0x000fc80007ffe817 */
[----:B------:R-:W-:Y:S01]  /*2650*/  IADD3 R30, PT, PT, R30, R27, RZ ;  /* 0x0000001b1e1e7210 */ /* 0x000fe20007ffe0ff */
[----:B0-----:R-:W-:-:S04]  /*2660*/  FFMA R32, R15, R33, 1 ;  /* 0x3f8000000f207423 */ /* 0x001fc80000000021 */
[----:B------:R-:W-:-:S04]  /*2670*/  FFMA R15, R15, R32, R15 ;  /* 0x000000200f0f7223 */ /* 0x000fc8000000000f */
[----:B------:R-:W-:-:S04]  /*2680*/  FFMA R32, R6, R15, RZ ;  /* 0x0000000f06207223 */ /* 0x000fc800000000ff */
[----:B------:R-:W-:-:S04]  /*2690*/  FFMA R35, R33, R32, R6 ;  /* 0x0000002021237223 */ /* 0x000fc80000000006 */
[----:B------:R-:W-:-:S04]  /*26a0*/  FFMA R32, R15, R35, R32 ;  /* 0x000000230f207223 */ /* 0x000fc80000000020 */
[----:B------:R-:W-:-:S04]  /*26b0*/  FFMA R33, R33, R32, R6 ;  /* 0x0000002021217223 */ /* 0x000fc80000000006 */
[----:B------:R-:W-:-:S05]  /*26c0*/  FFMA R6, R15, R33, R32 ;  /* 0x000000210f067223 */ /* 0x000fca0000000020 */
[----:B------:R-:W-:-:S04]  /*26d0*/  SHF.R.U32.HI R23, RZ, 0x17, R6 ;  /* 0x00000017ff177819 */ /* 0x000fc80000011606 */
[----:B------:R-:W-:-:S04]  /*26e0*/  LOP3.LUT R23, R23, 0xff, RZ, 0xc0, !PT ;  /* 0x000000ff17177812 */ /* 0x000fc800078ec0ff */
[----:B------:R-:W-:-:S04]  /*26f0*/  IADD3 R34, PT, PT, R23, R30, RZ ;  /* 0x0000001e17227210 */ /* 0x000fc80007ffe0ff */
[----:B------:R-:W-:-:S04]  /*2700*/  IADD3 R23, PT, PT, R34, -0x1, RZ ;  /* 0xffffffff22177810 */ /* 0x000fc80007ffe0ff */
[----:B------:R-:W-:-:S13]  /*2710*/  ISETP.GE.U32.AND P0, PT, R23, 0xfe, PT ;  /* 0x000000fe1700780c */ /* 0x000fda0003f06070 */
[----:B------:R-:W-:Y:S05]  /*2720*/  @!P0 BRA `(.L_x_24) ;  /* 0x0000000000808947 */ /* 0x000fea0003800000 */
[----:B------:R-:W-:-:S13]  /*2730*/  ISETP.GT.AND P0, PT, R34, 0xfe, PT ;  /* 0x000000fe2200780c */ /* 0x000fda0003f04270 */
[----:B------:R-:W-:Y:S05]  /*2740*/  @P0 BRA `(.L_x_25) ;  /* 0x00000000006c0947 */ /* 0x000fea0003800000 */
[----:B------:R-:W-:-:S13]  /*2750*/  ISETP.GE.AND P0, PT, R34, 0x1, PT ;  /* 0x000000012200780c */ /* 0x000fda0003f06270 */
[----:B------:R-:W-:Y:S05]  /*2760*/  @P0 BRA `(.L_x_26) ;  /* 0x0000000000980947 */ /* 0x000fea0003800000 */
[----:B------:R-:W-:Y:S02]  /*2770*/  ISETP.GE.AND P0, PT, R34, -0x18, PT ;  /* 0xffffffe82200780c */ /* 0x000fe40003f06270 */
[----:B------:R-:W-:-:S11]  /*2780*/  LOP3.LUT R6, R6, 0x80000000, RZ, 0xc0, !PT ;  /* 0x8000000006067812 */ /* 0x000fd600078ec0ff */
[----:B------:R-:W-:Y:S05]  /*2790*/  @!P0 BRA `(.L_x_26) ;  /* 0x00000000008c8947 */ /* 0x000fea0003800000 */
[-CC-:B------:R-:W-:Y:S01]  /*27a0*/  FFMA.RZ R23, R15, R33.reuse, R32.reuse ;  /* 0x000000210f177223 */ /* 0x180fe2000000c020 */
[C---:B------:R-:W-:Y:S02]  /*27b0*/  IADD3 R30, PT, PT, R34.reuse, 0x20, RZ ;  /* 0x00000020221e7810 */ /* 0x040fe40007ffe0ff */
[C---:B------:R-:W-:Y:S02]  /*27c0*/  ISETP.NE.AND P2, PT, R34.reuse, RZ, PT ;  /* 0x000000ff2200720c */ /* 0x040fe40003f45270 */
[----:B------:R-:W-:Y:S01]  /*27d0*/  LOP3.LUT R27, R23, 0x7fffff, RZ, 0xc0, !PT ;  /* 0x007fffff171b7812 */ /* 0x000fe200078ec0ff */
[CCC-:B------:R-:W-:Y:S01]  /*27e0*/  FFMA.RP R23, R15.reuse, R33.reuse, R32.reuse ;  /* 0x000000210f177223 */ /* 0x1c0fe20000008020 */
[----:B------:R-:W-:Y:S01]  /*27f0*/  FFMA.RM R32, R15, R33, R32 ;  /* 0x000000210f207223 */ /* 0x000fe20000004020 */
[----:B------:R-:W-:Y:S02]  /*2800*/  ISETP.NE.AND P1, PT, R34, RZ, PT ;  /* 0x000000ff2200720c */ /* 0x000fe40003f25270 */
[----:B------:R-:W-:-:S02]  /*2810*/  LOP3.LUT R27, R27, 0x800000, RZ, 0xfc, !PT ;  /* 0x008000001b1b7812 */ /* 0x000fc400078efcff */
[----:B------:R-:W-:Y:S02]  /*2820*/  IADD3 R15, PT, PT, -R34, RZ, RZ ;  /* 0x000000ff220f7210 */ /* 0x000fe40007ffe1ff */
[----:B------:R-:W-:Y:S02]  /*2830*/  SHF.L.U32 R30, R27, R30, RZ ;  /* 0x0000001e1b1e7219 */ /* 0x000fe400000006ff */
[----:B------:R-:W-:Y:S02]  /*2840*/  FSETP.NEU.FTZ.AND P0, PT, R23, R32, PT ;  /* 0x000000201700720b */ /* 0x000fe40003f1d000 */
[----:B------:R-:W-:Y:S02]  /*2850*/  SEL R32, R15, RZ, P2 ;  /* 0x000000ff0f207207 */ /* 0x000fe40001000000 */
[----:B------:R-:W-:Y:S02]  /*2860*/  ISETP.NE.AND P1, PT, R30, RZ, P1 ;  /* 0x000000ff1e00720c */ /* 0x000fe40000f25270 */
[----:B------:R-:W-:-:S02]  /*2870*/  SHF.R.U32.HI R32, RZ, R32, R27 ;  /* 0x00000020ff207219 */ /* 0x000fc4000001161b */
[----:B------:R-:W-:Y:S02]  /*2880*/  PLOP3.LUT P0, PT, P0, P1, PT, 0xf8, 0x8f ;  /* 0x00000000008f781c */ /* 0x000fe40000703f70 */
[----:B------:R-:W-:Y:S02]  /*2890*/  SHF.R.U32.HI R30, RZ, 0x1, R32 ;  /* 0x00000001ff1e7819 */ /* 0x000fe40000011620 */
[----:B------:R-:W-:-:S04]  /*28a0*/  SEL R15, RZ, 0x1, !P0 ;  /* 0x00000001ff0f7807 */ /* 0x000fc80004000000 */
[----:B------:R-:W-:-:S04]  /*28b0*/  LOP3.LUT R15, R15, 0x1, R30, 0xf8, !PT ;  /* 0x000000010f0f7812 */ /* 0x000fc800078ef81e */
[----:B------:R-:W-:-:S04]  /*28c0*/  LOP3.LUT R15, R15, R32, RZ, 0xc0, !PT ;  /* 0x000000200f0f7212 */ /* 0x000fc800078ec0ff */
[----:B------:R-:W-:-:S04]  /*28d0*/  IADD3 R15, PT, PT, R30, R15, RZ ;  /* 0x0000000f1e0f7210 */ /* 0x000fc80007ffe0ff */
[----:B------:R-:W-:Y:S01]  /*28e0*/  LOP3.LUT R6, R15, R6, RZ, 0xfc, !PT ;  /* 0x000000060f067212 */ /* 0x000fe200078efcff */
[----:B------:R-:W-:Y:S06]  /*28f0*/  BRA `(.L_x_26) ;  /* 0x0000000000347947 */ /* 0x000fec0003800000 */
.L_x_25:
[----:B------:R-:W-:-:S04]  /*2900*/  LOP3.LUT R6, R6, 0x80000000, RZ, 0xc0, !PT ;  /* 0x8000000006067812 */ /* 0x000fc800078ec0ff */
[----:B------:R-:W-:Y:S01]  /*2910*/  LOP3.LUT R6, R6, 0x7f800000, RZ, 0xfc, !PT ;  /* 0x7f80000006067812 */ /* 0x000fe200078efcff */
[----:B------:R-:W-:Y:S06]  /*2920*/  BRA `(.L_x_26) ;  /* 0x0000000000287947 */ /* 0x000fec0003800000 */
.L_x_24:
[----:B------:R-:W-:Y:S01]  /*2930*/  LEA R6, R30, R6, 0x17 ;  /* 0x000000061e067211 */ /* 0x000fe200078eb8ff */
[----:B------:R-:W-:Y:S06]  /*2940*/  BRA `(.L_x_26) ;  /* 0x0000000000207947 */ /* 0x000fec0003800000 */
.L_x_23:
[----:B------:R-:W-:-:S04]  /*2950*/  LOP3.LUT R6, R15, 0x80000000, R6, 0x48, !PT ;  /* 0x800000000f067812 */ /* 0x000fc800078e4806 */
[----:B------:R-:W-:Y:S01]  /*2960*/  LOP3.LUT R6, R6, 0x7f800000, RZ, 0xfc, !PT ;  /* 0x7f80000006067812 */ /* 0x000fe200078efcff */
[----:B------:R-:W-:Y:S06]  /*2970*/  BRA `(.L_x_26) ;  /* 0x0000000000147947 */ /* 0x000fec0003800000 */
.L_x_22:
[----:B------:R-:W-:Y:S01]  /*2980*/  LOP3.LUT R6, R15, 0x80000000, R6, 0x48, !PT ;  /* 0x800000000f067812 */ /* 0x000fe200078e4806 */
[----:B------:R-:W-:Y:S06]  /*2990*/  BRA `(.L_x_26) ;  /* 0x00000000000c7947 */ /* 0x000fec0003800000 */
.L_x_21:
[----:B------:R-:W0:Y:S01]  /*29a0*/  MUFU.RSQ R6, -QNAN ;  /* 0xffc0000000067908 */ /* 0x000e220000001400 */
[----:B------:R-:W-:Y:S05]  /*29b0*/  BRA `(.L_x_26) ;  /* 0x0000000000047947 */ /* 0x000fea0003800000 */
.L_x_20:
[----:B------:R-:W-:-:S07]  /*29c0*/  FADD.FTZ R6, R6, R15 ;  /* 0x0000000f06067221 */ /* 0x000fce0000010000 */
.L_x_26:
[----:B------:R-:W-:Y:S01]  /*29d0*/  HFMA2 R27, -RZ, RZ, 0, 0 ;  /* 0x00000000ff1b7431 */ /* 0x000fe200000001ff */
[----:B0-----:R-:W-:-:S03]  /*29e0*/  MOV R15, R6 ;  /* 0x00000006000f7202 */ /* 0x001fc60000000f00 */
[----:B------:R-:W-:Y:S05]  /*29f0*/  RET.REL.NODEC R26 `(_Z4attnILi4096ELi16EEvPKfS1_S1_Pf) ;  /* 0xffffffd41a807950 */ /* 0x000fea0003c3ffff */
.L_x_27:
[----:B------:R-:W-:-:S00]  /*2a00*/  BRA `(.L_x_27) ;  /* 0xfffffffc00fc7947 */ /* 0x000fc0000383ffff */
[----:B------:R-:W-:-:S00]  /*2a10*/  NOP ;  /* 0x0000000000007918 */ /* 0x000fc00000000000 */
        /* <DEDUP_REMOVED lines=14> */
.L_x_105:


//--------------------- .text._Z4attnILi16ELi4096EEvPKfS1_S1_Pf --------------------------
	.section	.text._Z4attnILi16ELi4096EEvPKfS1_S1_Pf,"ax",@progbits
	.align	128
        .global         _Z4attnILi16ELi4096EEvPKfS1_S1_Pf
        .type           _Z4attnILi16ELi4096EEvPKfS1_S1_Pf,@function
        .size           _Z4attnILi16ELi4096EEvPKfS1_S1_Pf,(.L_x_106 - _Z4attnILi16ELi4096EEvPKfS1_S1_Pf)
        .other          _Z4attnILi16ELi4096EEvPKfS1_S1_Pf,@"STO_CUDA_ENTRY STV_DEFAULT"
_Z4attnILi16ELi4096EEvPKfS1_S1_Pf:
.text._Z4attnILi16ELi4096EEvPKfS1_S1_Pf:
        /* <DEDUP_REMOVED lines=12> */
[----:B------:R-:W-:-:S03]  /*00c0*/  SHF.L.U32 R3, R3, 0x5, RZ ;  /* 0x0000000503037819 */ /* 0x000fc600000006ff */
[----:B------:R-:W0:Y:S02]  /*00d0*/  LDC.64 R6, c[0x0][0x388] ;  /* 0x0000e200ff067b82 */ /* 0x000e240000000a00 */
[----:B---3--:R-:W-:-:S05]  /*00e0*/  IMAD.WIDE.U32 R4, R3, 0x4, R4 ;  /* 0x0000000403047825 */ /* 0x008fca00078e0004 */
        /* <DEDUP_REMOVED lines=40> */
.L_x_30:
[----:B------:R-:W-:Y:S02]  /*0370*/  MOV R4, R40 ;  /* 0x0000002800047202 */ /* 0x000fe40000000f00 */
[----:B------:R-:W-:-:S05]  /*0380*/  MOV R5, R41 ;  /* 0x0000002900057202 */ /* 0x000fca0000000f00 */
[----:B------:R-:W2:Y:S04]  /*0390*/  LDG.E R43, desc[UR8][R4.64+-0x40] ;  /* 0xffffc008042b7981 */ /* 0x000ea8000c1e1900 */
[----:B------:R-:W3:Y:S04]  /*03a0*/  LDG.E R42, desc[UR8][R4.64+-0x3c] ;  /* 0xffffc408042a7981 */ /* 0x000ee8000c1e1900 */
[----:B------:R-:W4:Y:S04]  /*03b0*/  LDG.E R56, desc[UR8][R4.64+-0x38] ;  /* 0xffffc80804387981 */ /* 0x000f28000c1e1900 */
        /* <DEDUP_REMOVED lines=10> */
[----:B0-----:R-:W4:Y:S04]  /*0460*/  LDG.E R6, desc[UR8][R4.64+-0xc] ;  /* 0xfffff40804067981 */ /* 0x001f28000c1e1900 */
[----:B------:R-:W4:Y:S04]  /*0470*/  LDG.E R7, desc[UR8][R4.64+-0x8] ;  /* 0xfffff80804077981 */ /* 0x000f28000c1e1900 */
[----:B------:R-:W4:Y:S04]  /*0480*/  LDG.E R46, desc[UR8][R4.64+-0x4] ;  /* 0xfffffc08042e7981 */ /* 0x000f28000c1e1900 */
[----:B------:R-:W4:Y:S04]  /*0490*/  LDG.E R47, desc[UR8][R4.64] ;  /* 0x00000008042f7981 */ /* 0x000f28000c1e1900 */
[----:B------:R-:W4:Y:S04]  /*04a0*/  LDG.E R44, desc[UR8][R4.64+0x4] ;  /* 0x00000408042c7981 */ /* 0x000f28000c1e1900 */
[----:B------:R-:W4:Y:S01]  /*04b0*/  LDG.E R45, desc[UR8][R4.64+0x8] ;  /* 0x00000808042d7981 */ /* 0x000f22000c1e1900 */
[----:B--2--5:R-:W-:-:S04]  /*04c0*/  FFMA R40, R2, R43, RZ ;  /* 0x0000002b02287223 */ /* 0x024fc800000000ff */
[----:B---3--:R-:W-:Y:S02]  /*04d0*/  FFMA R43, R3, R42, R40 ;  /* 0x0000002a032b7223 */ /* 0x008fe40000000028 */
[----:B------:R-:W2:Y:S02]  /*04e0*/  LDG.E R42, desc[UR8][R4.64+0xc] ;  /* 0x00000c08042a7981 */ /* 0x000ea4000c1e1900 */
[----:B----4-:R-:W-:Y:S02]  /*04f0*/  FFMA R56, R10, R56, R43 ;  /* 0x000000380a387223 */ /* 0x010fe4000000002b */
[----:B------:R-:W3:Y:S02]  /*0500*/  LDG.E R43, desc[UR8][R4.64+0x10] ;  /* 0x00001008042b7981 */ /* 0x000ee4000c1e1900 */
[----:B------:R-:W-:Y:S02]  /*0510*/  FFMA R57, R11, R57, R56 ;  /* 0x000000390b397223 */ /* 0x000fe40000000038 */
[----:B------:R-:W4:Y:S02]  /*0520*/  LDG.E R40, desc[UR8][R4.64+0x14] ;  /* 0x0000140804287981 */ /* 0x000f24000c1e1900 */
[----:B------:R-:W-:-:S02]  /*0530*/  FFMA R56, R12, R49, R57 ;  /* 0x000000310c387223 */ /* 0x000fc40000000039 */
[----:B------:R-:W4:Y:S02]  /*0540*/  LDG.E R49, desc[UR8][R4.64+0x18] ;  /* 0x0000180804317981 */ /* 0x000f24000c1e1900 */
[----:B------:R-:W-:Y:S02]  /*0550*/  FFMA R57, R13, R50, R56 ;  /* 0x000000320d397223 */ /* 0x000fe40000000038 */
[----:B------:R-:W4:Y:S02]  /*0560*/  LDG.E R50, desc[UR8][R4.64+0x1c] ;  /* 0x00001c0804327981 */ /* 0x000f24000c1e1900 */
        /* <DEDUP_REMOVED lines=11> */
[----:B------:R-:W4:Y:S04]  /*0620*/  LDG.E R56, desc[UR8][R4.64+0x34] ;  /* 0x0000340804387981 */ /* 0x000f28000c1e1900 */
[----:B------:R-:W4:Y:S04]  /*0630*/  LDG.E R57, desc[UR8][R4.64+0x38] ;  /* 0x0000380804397981 */ /* 0x000f28000c1e1900 */
[----:B------:R-:W4:Y:S01]  /*0640*/  LDG.E R48, desc[UR8][R4.64+0x3c] ;  /* 0x00003c0804307981 */ /* 0x000f22000c1e1900 */
[----:B------:R-:W-:-:S04]  /*0650*/  FFMA R58, R20, R41, R59 ;  /* 0x00000029143a7223 */ /* 0x000fc8000000003b */
[----:B------:R-:W-:-:S04]  /*0660*/  FFMA R41, R21, R6, R58 ;  /* 0x0000000615297223 */ /* 0x000fc8000000003a */
[----:B------:R-:W-:-:S04]  /*0670*/  FFMA R6, R22, R7, R41 ;  /* 0x0000000716067223 */ /* 0x000fc80000000029 */
[----:B------:R-:W-:-:S04]  /*0680*/  FFMA R7, R23, R46, R6 ;  /* 0x0000002e17077223 */ /* 0x000fc80000000006 */
[----:B------:R-:W-:-:S04]  /*0690*/  FFMA R6, R24, R47, R7 ;  /* 0x0000002f18067223 */ /* 0x000fc80000000007 */
[----:B------:R-:W-:-:S04]  /*06a0*/  FFMA R7, R25, R44, R6 ;  /* 0x0000002c19077223 */ /* 0x000fc80000000006 */
[----:B------:R-:W-:Y:S01]  /*06b0*/  FFMA R6, R26, R45, R7 ;  /* 0x0000002d1a067223 */ /* 0x000fe20000000007 */
[----:B------:R-:W-:-:S04]  /*06c0*/  UIADD3 UR4, UPT, UPT, UR4, 0x1, URZ ;  /* 0x0000000104047890 */ /* 0x000fc8000fffe0ff */
[----:B------:R-:W-:Y:S01]  /*06d0*/  UISETP.NE.AND UP0, UPT, UR4, 0x1000, UPT ;  /* 0x000010000400788c */ /* 0x000fe2000bf05270 */
[----:B--2---:R-:W-:-:S04]  /*06e0*/  FFMA R7, R27, R42, R6 ;  /* 0x0000002a1b077223 */ /* 0x004fc80000000006 */
[----:B---3--:R-:W-:-:S04]  /*06f0*/  FFMA R6, R28, R43, R7 ;  /* 0x0000002b1c067223 */ /* 0x008fc80000000007 */
[----:B----4-:R-:W-:-:S04]  /*0700*/  FFMA R7, R29, R40, R6 ;  /* 0x000000281d077223 */ /* 0x010fc80000000006 */
[----:B------:R-:W-:-:S04]  /*0710*/  FFMA R6, R30, R49, R7 ;  /* 0x000000311e067223 */ /* 0x000fc80000000007 */
[----:B------:R-:W-:-:S04]  /*0720*/  FFMA R7, R31, R50, R6 ;  /* 0x000000321f077223 */ /* 0x000fc80000000006 */
[----:B------:R-:W-:-:S04]  /*0730*/  FFMA R6, R32, R51, R7 ;  /* 0x0000003320067223 */ /* 0x000fc80000000007 */
[----:B------:R-:W-:-:S04]  /*0740*/  FFMA R7, R33, R54, R6 ;  /* 0x0000003621077223 */ /* 0x000fc80000000006 */
[----:B------:R-:W-:-:S04]  /*0750*/  FFMA R6, R34, R55, R7 ;  /* 0x0000003722067223 */ /* 0x000fc80000000007 */
[----:B------:R-:W-:-:S04]  /*0760*/  FFMA R7, R35, R52, R6 ;  /* 0x0000003423077223 */ /* 0x000fc80000000006 */
[----:B------:R-:W-:-:S04]  /*0770*/  FFMA R6, R36, R53, R7 ;  /* 0x0000003524067223 */ /* 0x000fc80000000007 */
[----:B------:R-:W-:-:S04]  /*0780*/  FFMA R7, R37, R56, R6 ;  /* 0x0000003825077223 */ /* 0x000fc80000000006 */
[----:B------:R-:W-:Y:S01]  /*0790*/  FFMA R6, R38, R57, R7 ;  /* 0x0000003926067223 */ /* 0x000fe20000000007 */
[----:B------:R-:W-:-:S03]  /*07a0*/  IADD3 R40, P0, PT, R4, 0x400, RZ ;  /* 0x0000040004287810 */ /* 0x000fc60007f1e0ff */
[----:B------:R-:W-:Y:S01]  /*07b0*/  FFMA R6, R39, R48, R6 ;  /* 0x0000003027067223 */ /* 0x000fe20000000006 */
[----:B------:R-:W-:-:S03]  /*07c0*/  IADD3.X R41, PT, PT, RZ, R5, RZ, P0, !PT ;  /* 0x00000005ff297210 */ /* 0x000fc600007fe4ff */
[----:B------:R-:W-:-:S05]  /*07d0*/  FMUL R6, R6, 0.17677669227123260498 ;  /* 0x3e3504f306067820 */ /* 0x000fca0000400000 */
[----:B------:R0:W-:Y:S01]  /*07e0*/  STS [UR6], R6 ;  /* 0x00000006ff007988 */ /* 0x0001e20008000806 */
[----:B------:R-:W-:Y:S01]  /*07f0*/  UIADD3 UR6, UPT, UPT, UR6, 0x4, URZ ;  /* 0x0000000406067890 */ /* 0x000fe2000fffe0ff */
[----:B------:R-:W-:Y:S11]  /*0800*/  BRA.U UP0, `(.L_x_30) ;  /* 0xfffffff900d87547 */ /* 0x000ff6000b83ffff */
[----:B------:R-:W-:Y:S01]  /*0810*/  HFMA2 R22, -RZ, RZ, -25.71875, 3664 ;  /* 0xce6e6b28ff167431 */ /* 0x000fe200000001ff */
[----:B------:R-:W-:-:S07]  /*0820*/  MOV R2, 0x40 ;  /* 0x0000004000027802 */ /* 0x000fce0000000f00 */
.L_x_31:
[----:B------:R-:W1:Y:S04]  /*0830*/  LDS.128 R16, [R2+UR5+-0x40] ;  /* 0xffffc00502107984 */ /* 0x000e680008000c00 */
[----:B------:R-:W2:Y:S04]  /*0840*/  LDS.128 R32, [R2+UR5+-0x30] ;  /* 0xffffd00502207984 */ /* 0x000ea80008000c00 */
[----:B------:R-:W3:Y:S04]  /*0850*/  LDS.128 R24, [R2+UR5+-0x20] ;  /* 0xffffe00502187984 */ /* 0x000ee80008000c00 */
[----:B------:R-:W4:Y:S04]  /*0860*/  LDS.128 R28, [R2+UR5+-0x10] ;  /* 0xfffff005021c7984 */ /* 0x000f280008000c00 */
[----:B0-----:R-:W0:Y:S04]  /*0870*/  LDS.128 R4, [R2+UR5] ;  /* 0x0000000502047984 */ /* 0x001e280008000c00 */
[----:B------:R-:W5:Y:S01]  /*0880*/  LDS.128 R12, [R2+UR5+0x10] ;  /* 0x00001005020c7984 */ /* 0x000f620008000c00 */
[----:B-1----:R-:W-:-:S03]  /*0890*/  FMNMX3 R16, R22, R16, R17, !PT ;  /* 0x0000001016107276 */ /* 0x002fc60007800011 */
[----:B------:R-:W-:Y:S01]  /*08a0*/  LDS.128 R20, [R2+UR5+0x30] ;  /* 0x0000300502147984 */ /* 0x000fe20008000c00 */
[----:B------:R-:W-:-:S04]  /*08b0*/  FMNMX3 R16, R16, R18, R19, !PT ;  /* 0x0000001210107276 */ /* 0x000fc80007800013 */
[----:B--2---:R-:W-:Y:S02]  /*08c0*/  FMNMX3 R32, R16, R32, R33, !PT ;  /* 0x0000002010207276 */ /* 0x004fe40007800021 */
[----:B------:R-:W1:Y:S02]  /*08d0*/  LDS.128 R16, [R2+UR5+0x20] ;  /* 0x0000200502107984 */ /* 0x000e640008000c00 */
[----:B------:R-:W-:-:S04]  /*08e0*/  FMNMX3 R32, R32, R34, R35, !PT ;  /* 0x0000002220207276 */ /* 0x000fc80007800023 */
[----:B---3--:R-:W-:-:S04]  /*08f0*/  FMNMX3 R24, R32, R24, R25, !PT ;  /* 0x0000001820187276 */ /* 0x008fc80007800019 */
[----:B------:R-:W-:-:S04]  /*0900*/  FMNMX3 R24, R24, R26, R27, !PT ;  /* 0x0000001a18187276 */ /* 0x000fc8000780001b */
[----:B----4-:R-:W-:Y:S02]  /*0910*/  FMNMX3 R28, R24, R28, R29, !PT ;  /* 0x0000001c181c7276 */ /* 0x010fe4000780001d */
[----:B------:R-:W2:Y:S02]  /*0920*/  LDS.128 R24, [R2+UR5+0x40] ;  /* 0x0000400502187984 */ /* 0x000ea40008000c00 */
[----:B------:R-:W-:-:S04]  /*0930*/  FMNMX3 R28, R28, R30, R31, !PT ;  /* 0x0000001e1c1c7276 */ /* 0x000fc8000780001f */
[----:B0-----:R-:W-:Y:S02]  /*0940*/  FMNMX3 R4, R28, R4, R5, !PT ;  /* 0x000000041c047276 */ /* 0x001fe40007800005 */
[----:B------:R-:W0:Y:S02]  /*0950*/  LDS.128 R28, [R2+UR5+0x50] ;  /* 0x00005005021c7984 */ /* 0x000e240008000c00 */
[----:B------:R-:W-:-:S04]  /*0960*/  FMNMX3 R4, R4, R6, R7, !PT ;  /* 0x0000000604047276 */ /* 0x000fc80007800007 */
[----:B-----5:R-:W-:Y:S02]  /*0970*/  FMNMX3 R12, R4, R12, R13, !PT ;  /* 0x0000000c040c7276 */ /* 0x020fe4000780000d */
[----:B------:R-:W3:Y:S02]  /*0980*/  LDS.128 R4, [R2+UR5+0x60] ;  /* 0x0000600502047984 */ /* 0x000ee40008000c00 */
[----:B------:R-:W-:-:S04]  /*0990*/  FMNMX3 R12, R12, R14, R15, !PT ;  /* 0x0000000e0c0c7276 */ /* 0x000fc8000780000f */
[----:B-1----:R-:W-:Y:S02]  /*09a0*/  FMNMX3 R16, R12, R16, R17, !PT ;  /* 0x000000100c107276 */ /* 0x002fe40007800011 */
[----:B------:R-:W1:Y:S02]  /*09b0*/  LDS.128 R12, [R2+UR5+0x70] ;  /* 0x00007005020c7984 */ /* 0x000e640008000c00 */
[----:B------:R-:W-:-:S04]  /*09c0*/  FMNMX3 R16, R16, R18, R19, !PT ;  /* 0x0000001210107276 */ /* 0x000fc80007800013 */
[----:B------:R-:W-:Y:S02]  /*09d0*/  FMNMX3 R20, R16, R20, R21, !PT ;  /* 0x0000001410147276 */ /* 0x000fe40007800015 */
[----:B------:R-:W4:Y:S02]  /*09e0*/  LDS.128 R16, [R2+UR5+0x80] ;  /* 0x0000800502107984 */ /* 0x000f240008000c00 */
[----:B------:R-:W-:-:S04]  /*09f0*/  FMNMX3 R20, R20, R22, R23, !PT ;  /* 0x0000001614147276 */ /* 0x000fc80007800017 */
[----:B--2---:R-:W-:Y:S02]  /*0a00*/  FMNMX3 R24, R20, R24, R25, !PT ;  /* 0x0000001814187276 */ /* 0x004fe40007800019 */
[----:B------:R-:W2:Y:S02]  /*0a10*/  LDS.128 R20, [R2+UR5+0x90] ;  /* 0x0000900502147984 */ /* 0x000ea40008000c00 */
[----:B------:R-:W-:-:S04]  /*0a20*/  FMNMX3 R24, R24, R26, R27, !PT ;  /* 0x0000001a18187276 */ /* 0x000fc8000780001b */
[----:B0-----:R-:W-:Y:S02]  /*0a30*/  FMNMX3 R28, R24, R28, R29, !PT ;  /* 0x0000001c181c7276 */ /* 0x001fe4000780001d */
[----:B------:R-:W0:Y:S02]  /*0a40*/  LDS.128 R24, [R2+UR5+0xa0] ;  /* 0x0000a00502187984 */ /* 0x000e240008000c00 */
[----:B------:R-:W-:-:S04]  /*0a50*/  FMNMX3 R28, R28, R30, R31, !PT ;  /* 0x0000001e1c1c7276 */ /* 0x000fc8000780001f */
[----:B---3--:R-:W-:Y:S02]  /*0a60*/  FMNMX3 R4, R28, R4, R5, !PT ;  /* 0x000000041c047276 */ /* 0x008fe40007800005 */
[----:B------:R-:W3:Y:S02]  /*0a70*/  LDS.128 R28, [R2+UR5+0xb0] ;  /* 0x0000b005021c7984 */ /* 0x000ee40008000c00 */
[----:B------:R-:W-:-:S04]  /*0a80*/  FMNMX3 R4, R4, R6, R7, !PT ;  /* 0x0000000604047276 */ /* 0x000fc80007800007 */
[----:B-1----:R-:W-:Y:S02]  /*0a90*/  FMNMX3 R12, R4, R12, R13, !PT ;  /* 0x0000000c040c7276 */ /* 0x002fe4000780000d */
[----:B------:R-:W1:Y:S02]  /*0aa0*/  LDS.128 R4, [R2+UR5+0xc0] ;  /* 0x0000c00502047984 */ /* 0x000e640008000c00 */
[----:B------:R-:W-:-:S04]  /*0ab0*/  FMNMX3 R12, R12, R14, R15, !PT ;  /* 0x0000000e0c0c7276 */ /* 0x000fc8000780000f */
[----:B----4-:R-:W-:Y:S02]  /*0ac0*/  FMNMX3 R16, R12, R16, R17, !PT ;  /* 0x000000100c107276 */ /* 0x010fe40007800011 */
        /* <DEDUP_REMOVED lines=42> */
[----:B------:R1:W5:Y:S02]  /*0d70*/  LDS.128 R20, [R2+UR5+0x1b0] ;  /* 0x0001b00502147984 */ /* 0x0003640008000c00 */
[----:B------:R-:W-:-:S04]  /*0d80*/  FMNMX3 R24, R24, R26, R27, !PT ;  /* 0x0000001a18187276 */ /* 0x000fc8000780001b */
[----:B----4-:R-:W-:Y:S02]  /*0d90*/  FMNMX3 R24, R24, R28, R29, !PT ;  /* 0x0000001c18187276 */ /* 0x010fe4000780001d */
[----:B-1----:R-:W-:Y:S02]  /*0da0*/  IADD3 R2, PT, PT, R2, 0x200, RZ ;  /* 0x0000020002027810 */ /* 0x002fe40007ffe0ff */
[----:B------:R-:W-:Y:S02]  /*0db0*/  FMNMX3 R24, R24, R30, R31, !PT ;  /* 0x0000001e18187276 */ /* 0x000fe4000780001f */
[----:B------:R-:W-:Y:S02]  /*0dc0*/  ISETP.NE.AND P0, PT, R2, 0x4040, PT ;  /* 0x000040400200780c */ /* 0x000fe40003f05270 */
[----:B--2---:R-:W-:-:S04]  /*0dd0*/  FMNMX3 R4, R24, R4, R5, !PT ;  /* 0x0000000418047276 */ /* 0x004fc80007800005 */
[----:B------:R-:W-:-:S04]  /*0de0*/  FMNMX3 R4, R4, R6, R7, !PT ;  /* 0x0000000604047276 */ /* 0x000fc80007800007 */
[----:B0-----:R-:W-:-:S04]  /*0df0*/  FMNMX3 R4, R4, R12, R13, !PT ;  /* 0x0000000c04047276 */ /* 0x001fc8000780000d */
[----:B------:R-:W-:-:S04]  /*0e00*/  FMNMX3 R4, R4, R14, R15, !PT ;  /* 0x0000000e04047276 */ /* 0x000fc8000780000f */
[----:B---3--:R-:W-:-:S04]  /*0e10*/  FMNMX3 R4, R4, R16, R17, !PT ;  /* 0x0000001004047276 */ /* 0x008fc80007800011 */
[----:B------:R-:W-:-:S04]  /*0e20*/  FMNMX3 R4, R4, R18, R19, !PT ;  /* 0x0000001204047276 */ /* 0x000fc80007800013 */
[----:B-----5:R-:W-:-:S04]  /*0e30*/  FMNMX3 R4, R4, R20, R21, !PT ;  /* 0x0000001404047276 */ /* 0x020fc80007800015 */
[----:B------:R-:W-:Y:S01]  /*0e40*/  FMNMX3 R22, R4, R22, R23, !PT ;  /* 0x0000001604167276 */ /* 0x000fe20007800017 */
[----:B------:R-:W-:Y:S06]  /*0e50*/  @P0 BRA `(.L_x_31) ;  /* 0xfffffff800740947 */ /* 0x000fec000383ffff */
[----:B------:R-:W-:Y:S01]  /*0e60*/  HFMA2 R11, -RZ, RZ, 0, 0 ;  /* 0x00000000ff0b7431 */ /* 0x000fe200000001ff */
[----:B------:R-:W-:Y:S01]  /*0e70*/  MOV R3, 0x10 ;  /* 0x0000001000037802 */ /* 0x000fe20000000f00 */
[----:B------:R-:W-:-:S07]  /*0e80*/  HFMA2 R2, -RZ, RZ, 0, 0 ;  /* 0x00000000ff027431 */ /* 0x000fce00000001ff */
.L_x_32:
[----:B------:R-:W0:Y:S01]  /*0e90*/  LDS.128 R4, [R2+UR5] ;  /* 0x0000000502047984 */ /* 0x000e220008000c00 */
[----:B------:R-:W-:Y:S02]  /*0ea0*/  MOV R10, 0x3bbb989d ;  /* 0x3bbb989d000a7802 */ /* 0x000fe40000000f00 */
[----:B------:R-:W-:Y:S01]  /*0eb0*/  MOV R16, 0x437c0000 ;  /* 0x437c000000107802 */ /* 0x000fe20000000f00 */
[C---:B0-----:R-:W-:Y:S01]  /*0ec0*/  FADD R13, -R22.reuse, R4 ;  /* 0x00000004160d7221 */ /* 0x041fe20000000100 */
[C---:B------:R-:W-:Y:S01]  /*0ed0*/  FADD R17, -R22.reuse, R5 ;  /* 0x0000000516117221 */ /* 0x040fe20000000100 */
[C---:B------:R-:W-:Y:S01]  /*0ee0*/  FADD R19, -R22.reuse, R6 ;  /* 0x0000000616137221 */ /* 0x040fe20000000100 */
[----:B------:R-:W-:Y:S01]  /*0ef0*/  FADD R21, -R22, R7 ;  /* 0x0000000716157221 */ /* 0x000fe20000000100 */
[-C--:B------:R-:W-:Y:S01]  /*0f00*/  FFMA.SAT R15, R13, R10.reuse, 0.5 ;  /* 0x3f0000000d0f7423 */ /* 0x080fe2000000200a */
[-C--:B------:R-:W-:Y:S02]  /*0f10*/  FFMA.SAT R5, R17, R10.reuse, 0.5 ;  /* 0x3f00000011057423 */ /* 0x080fe4000000200a */
[----:B------:R-:W-:Y:S01]  /*0f20*/  FFMA.SAT R7, R21, R10, 0.5 ;  /* 0x3f00000015077423 */ /* 0x000fe2000000200a */
[-C--:B------:R-:W-:Y:S01]  /*0f30*/  FFMA.RM R15, R15, R16.reuse, 12582913 ;  /* 0x4b4000010f0f7423 */ /* 0x080fe20000004010 */
[----:B------:R-:W-:Y:S01]  /*0f40*/  FFMA.RM R6, R5, R16, 12582913 ;  /* 0x4b40000105067423 */ /* 0x000fe20000004010 */
[----:B------:R-:W-:-:S02]  /*0f50*/  FFMA.SAT R5, R19, R10, 0.5 ;  /* 0x3f00000013057423 */ /* 0x000fc4000000200a */
[----:B------:R-:W-:Y:S01]  /*0f60*/  FADD R4, R15, -12583039 ;  /* 0xcb40007f0f047421 */ /* 0x000fe20000000000 */
[C---:B------:R-:W-:Y:S01]  /*0f70*/  FADD R12, R6.reuse, -12583039 ;  /* 0xcb40007f060c7421 */ /* 0x040fe20000000000 */
[----:B------:R-:W-:Y:S02]  /*0f80*/  SHF.L.U32 R6, R6, 0x17, RZ ;  /* 0x0000001706067819 */ /* 0x000fe400000006ff */
[----:B------:R-:W-:Y:S01]  /*0f90*/  FFMA R4, R13, 1.4426950216293334961, -R4 ;  /* 0x3fb8aa3b0d047823 */ /* 0x000fe20000000804 */
[----:B------:R-:W-:-:S03]  /*0fa0*/  FFMA R12, R17, 1.4426950216293334961, -R12 ;  /* 0x3fb8aa3b110c7823 */ /* 0x000fc6000000080c */
[----:B------:R-:W-:Y:S01]  /*0fb0*/  FFMA R4, R13, 1.925963033500011079e-08, R4 ;  /* 0x32a570600d047823 */ /* 0x000fe20000000004 */
[----:B------:R-:W-:Y:S01]  /*0fc0*/  FFMA R12, R17, 1.925963033500011079e-08, R12 ;  /* 0x32a57060110c7823 */ /* 0x000fe2000000000c */
[-C--:B------:R-:W-:Y:S01]  /*0fd0*/  FFMA.RM R13, R5, R16.reuse, 12582913 ;  /* 0x4b400001050d7423 */ /* 0x080fe20000004010 */
[----:B------:R-:W-:Y:S01]  /*0fe0*/  FFMA.RM R17, R7, R16, 12582913 ;  /* 0x4b40000107117423 */ /* 0x000fe20000004010 */
[----:B------:R0:W1:Y:S02]  /*0ff0*/  MUFU.EX2 R5, R4 ;  /* 0x0000000400057308 */ /* 0x0000640000000800 */
[----:B------:R-:W-:Y:S01]  /*1000*/  FADD R14, R13, -12583039 ;  /* 0xcb40007f0d0e7421 */ /* 0x000fe20000000000 */
[----:B------:R-:W-:Y:S01]  /*1010*/  FADD R18, R17, -12583039 ;  /* 0xcb40007f11127421 */ /* 0x000fe20000000000 */
[----:B------:R-:W-:Y:S02]  /*1020*/  SHF.L.U32 R13, R13, 0x17, RZ ;  /* 0x000000170d0d7819 */ /* 0x000fe400000006ff */
[----:B------:R-:W-:Y:S01]  /*1030*/  FFMA R14, R19, 1.4426950216293334961, -R14 ;  /* 0x3fb8aa3b130e7823 */ /* 0x000fe2000000080e */
[----:B------:R-:W-:Y:S01]  /*1040*/  FFMA R18, R21, 1.4426950216293334961, -R18 ;  /* 0x3fb8aa3b15127823 */ /* 0x000fe20000000812 */
[----:B------:R-:W2:Y:S01]  /*1050*/  MUFU.EX2 R7, R12 ;  /* 0x0000000c00077308 */ /* 0x000ea20000000800 */
[----:B0-----:R-:W-:Y:S01]  /*1060*/  SHF.L.U32 R4, R15, 0x17, RZ ;  /* 0x000000170f047819 */ /* 0x001fe200000006ff */
[----:B------:R-:W-:Y:S01]  /*1070*/  FFMA R14, R19, 1.925963033500011079e-08, R14 ;  /* 0x32a57060130e7823 */ /* 0x000fe2000000000e */
[----:B------:R-:W-:Y:S01]  /*1080*/  FFMA R18, R21, 1.925963033500011079e-08, R18 ;  /* 0x32a5706015127823 */ /* 0x000fe20000000012 */
[----:B------:R-:W-:-:S04]  /*1090*/  SHF.L.U32 R17, R17, 0x17, RZ ;  /* 0x0000001711117819 */ /* 0x000fc800000006ff */
[----:B------:R-:W0:Y:S01]  /*10a0*/  MUFU.EX2 R14, R14 ;  /* 0x0000000e000e7308 */ /* 0x000e220000000800 */
[----:B-1----:R-:W-:-:S07]  /*10b0*/  FMUL R4, R4, R5 ;  /* 0x0000000504047220 */ /* 0x002fce0000400000 */
[----:B------:R-:W1:Y:S01]  /*10c0*/  MUFU.EX2 R18, R18 ;  /* 0x0000001200127308 */ /* 0x000e620000000800 */
[----:B--2---:R-:W-:Y:S01]  /*10d0*/  FMUL R5, R6, R7 ;  /* 0x0000000706057220 */ /* 0x004fe20000400000 */
[----:B0-----:R-:W-:Y:S01]  /*10e0*/  FMUL R6, R13, R14 ;  /* 0x0000000e0d067220 */ /* 0x001fe20000400000 */
[----:B-1----:R-:W-:-:S05]  /*10f0*/  FMUL R7, R17, R18 ;  /* 0x0000001211077220 */ /* 0x002fca0000400000 */
[----:B------:R0:W-:Y:S04]  /*1100*/  STS.128 [R2+UR5], R4 ;  /* 0x0000000402007988 */ /* 0x0001e80008000c05 */
[----:B------:R-:W1:Y:S01]  /*1110*/  LDS.128 R12, [R3+UR5] ;  /* 0x00000005030c7984 */ /* 0x000e620008000c00 */
[----:B0-----:R-:W-:Y:S01]  /*1120*/  FADD R4, R4, R11 ;  /* 0x0000000b04047221 */ /* 0x001fe20000000000 */
[----:B------:R-:W-:-:S03]  /*1130*/  IADD3 R2, PT, PT, R2, 0x20, RZ ;  /* 0x0000002002027810 */ /* 0x000fc60007ffe0ff */
[----:B------:R-:W-:-:S04]  /*1140*/  FADD R5, R4, R5 ;  /* 0x0000000504057221 */ /* 0x000fc80000000000 */
[----:B------:R-:W-:-:S04]  /*1150*/  FADD R6, R5, R6 ;  /* 0x0000000605067221 */ /* 0x000fc80000000000 */
[----:B------:R-:W-:Y:S01]  /*1160*/  FADD R7, R6, R7 ;  /* 0x0000000706077221 */ /* 0x000fe20000000000 */
[C---:B-1----:R-:W-:Y:S01]  /*1170*/  FADD R17, -R22.reuse, R12 ;  /* 0x0000000c16117221 */ /* 0x042fe20000000100 */
        /* <DEDUP_REMOVED lines=15> */
[-C--:B------:R-:W-:Y:S01]  /*1270*/  FFMA.RM R17, R13, R16.reuse, 12582913 ;  /* 0x4b4000010d117423 */ /* 0x080fe20000004010 */
[----:B------:R-:W-:Y:S01]  /*1280*/  FFMA.RM R16, R15, R16, 12582913 ;  /* 0x4b4000010f107423 */ /* 0x000fe20000004010 */
[----:B------:R-:W-:Y:S01]  /*1290*/  FFMA R18, R21, 1.925963033500011079e-08, R18 ;  /* 0x32a5706015127823 */ /* 0x000fe20000000012 */
[----:B------:R0:W1:Y:S01]  /*12a0*/  MUFU.EX2 R13, R12 ;  /* 0x0000000c000d7308 */ /* 0x0000620000000800 */
[C---:B------:R-:W-:Y:S01]  /*12b0*/  FADD R10, R17.reuse, -12583039 ;  /* 0xcb40007f110a7421 */ /* 0x040fe20000000000 */
[C---:B------:R-:W-:Y:S01]  /*12c0*/  FADD R20, R16.reuse, -12583039 ;  /* 0xcb40007f10147421 */ /* 0x040fe20000000000 */
[----:B------:R-:W-:Y:S02]  /*12d0*/  SHF.L.U32 R17, R17, 0x17, RZ ;  /* 0x0000001711117819 */ /* 0x000fe400000006ff */
[----:B------:R-:W-:Y:S01]  /*12e0*/  FFMA R10, R23, 1.4426950216293334961, -R10 ;  /* 0x3fb8aa3b170a7823 */ /* 0x000fe2000000080a */
[----:B------:R-:W-:Y:S01]  /*12f0*/  FFMA R20, R25, 1.4426950216293334961, -R20 ;  /* 0x3fb8aa3b19147823 */ /* 0x000fe20000000814 */
[----:B------:R-:W-:Y:S01]  /*1300*/  SHF.L.U32 R16, R16, 0x17, RZ ;  /* 0x0000001710107819 */ /* 0x000fe200000006ff */
[----:B------:R-:W2:Y:S01]  /*1310*/  MUFU.EX2 R15, R18 ;  /* 0x00000012000f7308 */ /* 0x000ea20000000800 */
[----:B------:R-:W-:Y:S01]  /*1320*/  FFMA R10, R23, 1.925963033500011079e-08, R10 ;  /* 0x32a57060170a7823 */ /* 0x000fe2000000000a */
[----:B------:R-:W-:Y:S01]  /*1330*/  FFMA R20, R25, 1.925963033500011079e-08, R20 ;  /* 0x32a5706019147823 */ /* 0x000fe20000000014 */
[----:B0-----:R-:W-:-:S05]  /*1340*/  SHF.L.U32 R12, R19, 0x17, RZ ;  /* 0x00000017130c7819 */ /* 0x001fca00000006ff */
[----:B------:R-:W0:Y:S01]  /*1350*/  MUFU.EX2 R10, R10 ;  /* 0x0000000a000a7308 */ /* 0x000e220000000800 */
[----:B-1----:R-:W-:-:S04]  /*1360*/  FMUL R12, R12, R13 ;  /* 0x0000000d0c0c7220 */ /* 0x002fc80000400000 */
[----:B------:R-:W-:-:S03]  /*1370*/  FADD R4, R7, R12 ;  /* 0x0000000c07047221 */ /* 0x000fc60000000000 */
[----:B------:R-:W1:Y:S01]  /*1380*/  MUFU.EX2 R21, R20 ;  /* 0x0000001400157308 */ /* 0x000e620000000800 */
[----:B--2---:R-:W-:-:S04]  /*1390*/  FMUL R13, R14, R15 ;  /* 0x0000000f0e0d7220 */ /* 0x004fc80000400000 */
[----:B------:R-:W-:Y:S01]  /*13a0*/  FADD R5, R4, R13 ;  /* 0x0000000d04057221 */ /* 0x000fe20000000000 */
[----:B0-----:R-:W-:-:S04]  /*13b0*/  FMUL R14, R17, R10 ;  /* 0x0000000a110e7220 */ /* 0x001fc80000400000 */
[----:B------:R-:W-:Y:S01]  /*13c0*/  FADD R4, R5, R14 ;  /* 0x0000000e05047221 */ /* 0x000fe20000000000 */
[----:B-1----:R-:W-:-:S04]  /*13d0*/  FMUL R15, R16, R21 ;  /* 0x00000015100f7220 */ /* 0x002fc80000400000 */
[----:B------:R-:W-:Y:S01]  /*13e0*/  FADD R11, R4, R15 ;  /* 0x0000000f040b7221 */ /* 0x000fe20000000000 */
[----:B------:R0:W-:Y:S02]  /*13f0*/  STS.128 [R3+UR5], R12 ;  /* 0x0000000c03007988 */ /* 0x0001e40008000c05 */
[----:B0-----:R-:W-:-:S04]  /*1400*/  IADD3 R3, PT, PT, R3, 0x20, RZ ;  /* 0x0000002003037810 */ /* 0x001fc80007ffe0ff */
[----:B------:R-:W-:-:S13]  /*1410*/  ISETP.NE.AND P0, PT, R3, 0x4010, PT ;  /* 0x000040100300780c */ /* 0x000fda0003f05270 */
[----:B------:R-:W-:Y:S05]  /*1420*/  @P0 BRA `(.L_x_32) ;  /* 0xfffffff800980947 */ /* 0x000fea000383ffff */
[----:B------:R-:W-:Y:S01]  /*1430*/  UIADD3 UR5, UPT, UPT, UR5, 0x20, URZ ;  /* 0x0000002005057890 */ /* 0x000fe2000fffe0ff */
[----:B------:R-:W-:-:S05]  /*1440*/  MOV R10, 0x20 ;  /* 0x00000020000a7802 */ /* 0x000fca0000000f00 */
[----:B------:R-:W-:-:S07]  /*1450*/  MOV R20, UR5 ;  /* 0x0000000500147c02 */ /* 0x000fce0008000f00 */
.L_x_49:
[----:B------:R-:W0:Y:S01]  /*1460*/  LDS.128 R4, [R20+-0x20] ;  /* 0xffffe00014047984 */ /* 0x000e220000000c00 */
[----:B------:R-:W1:Y:S01]  /*1470*/  MUFU.RCP R2, R11 ;  /* 0x0000000b00027308 */ /* 0x000e620000001000 */
[----:B------:R-:W-:-:S04]  /*1480*/  IADD3 R10, PT, PT, R10, 0x40, RZ ;  /* 0x000000400a0a7810 */ /* 0x000fc80007ffe0ff */
[----:B------:R-:W-:Y:S01]  /*1490*/  ISETP.NE.AND P2, PT, R10, 0x4020, PT ;  /* 0x000040200a00780c */ /* 0x000fe20003f45270 */
[----:B-1----:R-:W-:-:S04]  /*14a0*/  FFMA R3, -R11, R2, 1 ;  /* 0x3f8000000b037423 */ /* 0x002fc80000000102 */
[----:B------:R-:W-:Y:S01]  /*14b0*/  FFMA R3, R2, R3, R2 ;  /* 0x0000000302037223 */ /* 0x000fe20000000002 */
[----:B0-----:R-:W0:Y:S03]  /*14c0*/  FCHK P0, R4, R11 ;  /* 0x0000000b04007302 */ /* 0x001e260000000000 */
[----:B------:R-:W-:-:S04]  /*14d0*/  FFMA R16, R4, R3, RZ ;  /* 0x0000000304107223 */ /* 0x000fc800000000ff */
[----:B------:R-:W-:-:S04]  /*14e0*/  FFMA R2, -R11, R16, R4 ;  /* 0x000000100b027223 */ /* 0x000fc80000000104 */
[----:B------:R-:W-:Y:S01]  /*14f0*/  FFMA R16, R3, R2, R16 ;  /* 0x0000000203107223 */ /* 0x000fe20000000010 */
[----:B0-----:R-:W-:Y:S06]  /*1500*/  @!P0 BRA `(.L_x_33) ;  /* 0x0000000000108947 */ /* 0x001fec0003800000 */
[----:B------:R-:W-:Y:S02]  /*1510*/  MOV R3, R11 ;  /* 0x0000000b00037202 */ /* 0x000fe40000000f00 */
[----:B------:R-:W-:-:S07]  /*1520*/  MOV R22, 0x1540 ;  /* 0x0000154000167802 */ /* 0x000fce0000000f00 */
[----:B------:R-:W-:Y:S05]  /*1530*/  CALL.REL.NOINC `($__internal_1_$__cuda_sm3x_div_rn_noftz_f32_slowpath) ;  /* 0x0000001c00c47944 */ /* 0x000fea0003c00000 */
[----:B------:R-:W-:-:S07]  /*1540*/  MOV R16, R15 ;  /* 0x0000000f00107202 */ /* 0x000fce0000000f00 */
.L_x_33:
        /* <DEDUP_REMOVED lines=11> */
[----:B------:R-:W-:Y:S05]  /*1600*/  CALL.REL.NOINC `($__internal_1_$__cuda_sm3x_div_rn_noftz_f32_slowpath) ;  /* 0x0000001c00907944 */ /* 0x000fea0003c00000 */
[----:B------:R-:W-:-:S07]  /*1610*/  MOV R17, R15 ;  /* 0x0000000f00117202 */ /* 0x000fce0000000f00 */
.L_x_34:
        /* <DEDUP_REMOVED lines=13> */
.L_x_35:
        /* <DEDUP_REMOVED lines=13> */
.L_x_36:
[----:B------:R-:W0:Y:S01]  /*17c0*/  LDS.128 R4, [R20+-0x10] ;  /* 0xfffff00014047984 */ /* 0x000e220000000c00 */
[----:B------:R-:W1:Y:S03]  /*17d0*/  MUFU.RCP R2, R11 ;  /* 0x0000000b00027308 */ /* 0x000e660000001000 */
[----:B------:R2:W-:Y:S01]  /*17e0*/  STS.128 [R20+-0x20], R16 ;  /* 0xffffe01014007388 */ /* 0x0005e20000000c00 */
[----:B-1----:R-:W-:-:S04]  /*17f0*/  FFMA R3, -R11, R2, 1 ;  /* 0x3f8000000b037423 */ /* 0x002fc80000000102 */
[----:B------:R-:W-:Y:S01]  /*1800*/  FFMA R3, R2, R3, R2 ;  /* 0x0000000302037223 */ /* 0x000fe20000000002 */
[----:B0-----:R-:W0:Y:S03]  /*1810*/  FCHK P0, R4, R11 ;  /* 0x0000000b04007302 */ /* 0x001e260000000000 */
[----:B------:R-:W-:-:S04]  /*1820*/  FFMA R12, R3, R4, RZ ;  /* 0x00000004030c7223 */ /* 0x000fc800000000ff */
[----:B------:R-:W-:-:S04]  /*1830*/  FFMA R13, -R11, R12, R4 ;  /* 0x0000000c0b0d7223 */ /* 0x000fc80000000104 */
[----:B------:R-:W-:Y:S01]  /*1840*/  FFMA R12, R3, R13, R12 ;  /* 0x0000000d030c7223 */ /* 0x000fe2000000000c */
[----:B0-2---:R-:W-:Y:S06]  /*1850*/  @!P0 BRA `(.L_x_37) ;  /* 0x0000000000108947 */ /* 0x005fec0003800000 */
[----:B------:R-:W-:Y:S02]  /*1860*/  MOV R3, R11 ;  /* 0x0000000b00037202 */ /* 0x000fe40000000f00 */
[----:B------:R-:W-:-:S07]  /*1870*/  MOV R22, 0x1890 ;  /* 0x0000189000167802 */ /* 0x000fce0000000f00 */
[----:B------:R-:W-:Y:S05]  /*1880*/  CALL.REL.NOINC `($__internal_1_$__cuda_sm3x_div_rn_noftz_f32_slowpath) ;  /* 0x0000001800f07944 */ /* 0x000fea0003c00000 */
[----:B------:R-:W-:-:S07]  /*1890*/  MOV R12, R15 ;  /* 0x0000000f000c7202 */ /* 0x000fce0000000f00 */
.L_x_37:
        /* <DEDUP_REMOVED lines=13> */
.L_x_38:
        /* <DEDUP_REMOVED lines=13> */
.L_x_39:
        /* <DEDUP_REMOVED lines=12> */
.L_x_40:
[----:B------:R-:W0:Y:S01]  /*1b00*/  LDS.128 R4, [R20] ;  /* 0x0000000014047984 */ /* 0x000e220000000c00 */
        /* <DEDUP_REMOVED lines=13> */
.L_x_41:
        /* <DEDUP_REMOVED lines=13> */
.L_x_42:
        /* <DEDUP_REMOVED lines=13> */
.L_x_43:
        /* <DEDUP_REMOVED lines=13> */
.L_x_44:
[----:B------:R-:W0:Y:S01]  /*1e50*/  LDS.128 R4, [R20+0x10] ;  /* 0x0000100014047984 */ /* 0x000e220000000c00 */
[----:B------:R-:W1:Y:S03]  /*1e60*/  MUFU.RCP R2, R11 ;  /* 0x0000000b00027308 */ /* 0x000e660000001000 */
[----:B------:R2:W-:Y:S01]  /*1e70*/  STS.128 [R20], R16 ;  /* 0x0000001014007388 */ /* 0x0005e20000000c00 */
        /* <DEDUP_REMOVED lines=11> */
.L_x_45:
        /* <DEDUP_REMOVED lines=13> */
.L_x_46:
        /* <DEDUP_REMOVED lines=13> */
.L_x_47:
        /* <DEDUP_REMOVED lines=12> */
.L_x_48:
[----:B------:R0:W-:Y:S02]  /*2190*/  STS.128 [R20+0x10], R12 ;  /* 0x0000100c14007388 */ /* 0x0001e40000000c00 */
[----:B0-----:R-:W-:Y:S01]  /*21a0*/  IADD3 R20, PT, PT, R20, 0x40, RZ ;  /* 0x0000004014147810 */ /* 0x001fe20007ffe0ff */
[----:B------:R-:W-:Y:S06]  /*21b0*/  @P2 BRA `(.L_x_49) ;  /* 0xfffffff000a82947 */ /* 0x000fec000383ffff */
.L_x_29:
[----:B-1----:R-:W-:Y:S05]  /*21c0*/  BSYNC.RECONVERGENT B0 ;  /* 0x0000000000007941 */ /* 0x002fea0003800200 */
.L_x_28:
[----:B------:R-:W1:Y:S01]  /*21d0*/  LDC.64 R12, c[0x0][0x390] ;  /* 0x0000e400ff0c7b82 */ /* 0x000e620000000a00 */
[----:B--2---:R-:W-:-:S04]  /*21e0*/  LEA R2, R9, R8, 0x5 ;  /* 0x0000000809027211 */ /* 0x004fc800078e28ff */
[C---:B------:R-:W-:Y:S02]  /*21f0*/  IADD3 R3, PT, PT, R2.reuse, 0x100, RZ ;  /* 0x0000010002037810 */ /* 0x040fe40007ffe0ff */
[C---:B------:R-:W-:Y:S02]  /*2200*/  IADD3 R4, PT, PT, R2.reuse, 0x200, RZ ;  /* 0x0000020002047810 */ /* 0x040fe40007ffe0ff */
[C---:B------:R-:W-:Y:S02]  /*2210*/  IADD3 R5, PT, PT, R2.reuse, 0x300, RZ ;  /* 0x0000030002057810 */ /* 0x040fe40007ffe0ff */
[C---:B------:R-:W-:Y:S01]  /*2220*/  IADD3 R6, PT, PT, R2.reuse, 0x400, RZ ;  /* 0x0000040002067810 */ /* 0x040fe20007ffe0ff */
[--C-:B-1----:R-:W-:Y:S01]  /*2230*/  IMAD.WIDE.U32 R10, R2, 0x4, R12.reuse ;  /* 0x00000004020a7825 */ /* 0x102fe200078e000c */
[----:B------:R-:W-:Y:S03]  /*2240*/  BAR.SYNC.DEFER_BLOCKING 0x0 ;  /* 0x0000000000007b1d */ /* 0x000fe60000010000 */
[----:B------:R-:W-:-:S04]  /*2250*/  IMAD.WIDE.U32 R14, R3, 0x4, R12 ;  /* 0x00000004030e7825 */ /* 0x000fc800078e000c */
[----:B------:R-:W-:Y:S01]  /*2260*/  IMAD.WIDE.U32 R18, R4, 0x4, R12 ;  /* 0x0000000404127825 */ /* 0x000fe200078e000c */
[----:B------:R-:W-:-:S03]  /*2270*/  IADD3 R7, PT, PT, R2, 0x500, RZ ;  /* 0x0000050002077810 */ /* 0x000fc60007ffe0ff */
[--C-:B------:R-:W-:Y:S01]  /*2280*/  IMAD.WIDE.U32 R20, R5, 0x4, R12.reuse ;  /* 0x0000000405147825 */ /* 0x100fe200078e000c */
[----:B------:R-:W2:Y:S04]  /*2290*/  LDG.E R11, desc[UR8][R10.64] ;  /* 0x000000080a0b7981 */ /* 0x000ea8000c1e1900 */
[----:B------:R1:W3:Y:S04]  /*22a0*/  LDG.E R16, desc[UR8][R14.64] ;  /* 0x000000080e107981 */ /* 0x0002e8000c1e1900 */
[----:B------:R4:W5:Y:S01]  /*22b0*/  LDG.E R17, desc[UR8][R18.64] ;  /* 0x0000000812117981 */ /* 0x000962000c1e1900 */
[----:B------:R-:W-:Y:S01]  /*22c0*/  IMAD.WIDE.U32 R22, R6, 0x4, R12 ;  /* 0x0000000406167825 */ /* 0x000fe200078e000c */
[----:B------:R-:W-:-:S02]  /*22d0*/  IADD3 R8, PT, PT, R2, 0x600, RZ ;  /* 0x0000060002087810 */ /* 0x000fc40007ffe0ff */
[----:B------:R0:W5:Y:S01]  /*22e0*/  LDG.E R28, desc[UR8][R20.64] ;  /* 0x00000008141c7981 */ /* 0x000162000c1e1900 */
[--C-:B------:R-:W-:Y:S01]  /*22f0*/  IMAD.WIDE.U32 R24, R7, 0x4, R12.reuse ;  /* 0x0000000407187825 */ /* 0x100fe200078e000c */
[----:B------:R-:W-:Y:S02]  /*2300*/  IADD3 R9, PT, PT, R2, 0x700, RZ ;  /* 0x0000070002097810 */ /* 0x000fe40007ffe0ff */
[----:B------:R0:W5:Y:S01]  /*2310*/  LDG.E R29, desc[UR8][R22.64] ;  /* 0x00000008161d7981 */ /* 0x000162000c1e1900 */
[--C-:B-1----:R-:W-:Y:S01]  /*2320*/  IMAD.WIDE.U32 R14, R8, 0x4, R12.reuse ;  /* 0x00000004080e7825 */ /* 0x102fe200078e000c */
[C---:B------:R-:W-:Y:S02]  /*2330*/  IADD3 R10, PT, PT, R2.reuse, 0x800, RZ ;  /* 0x00000800020a7810 */ /* 0x040fe40007ffe0ff */
[----:B------:R1:W5:Y:S01]  /*2340*/  LDG.E R30, desc[UR8][R24.64] ;  /* 0x00000008181e7981 */ /* 0x000362000c1e1900 */
[----:B----4-:R-:W-:Y:S01]  /*2350*/  IMAD.WIDE.U32 R18, R9, 0x4, R12 ;  /* 0x0000000409127825 */ /* 0x010fe200078e000c */
[----:B------:R-:W-:-:S02]  /*2360*/  IADD3 R27, PT, PT, R2, 0x900, RZ ;  /* 0x00000900021b7810 */ /* 0x000fc40007ffe0ff */
[----:B------:R4:W5:Y:S01]  /*2370*/  LDG.E R31, desc[UR8][R14.64] ;  /* 0x000000080e1f7981 */ /* 0x000962000c1e1900 */
[--C-:B0-----:R-:W-:Y:S01]  /*2380*/  IMAD.WIDE.U32 R20, R10, 0x4, R12.reuse ;  /* 0x000000040a147825 */ /* 0x101fe200078e000c */
[C---:B------:R-:W-:Y:S02]  /*2390*/  IADD3 R35, PT, PT, R2.reuse, 0xa00, RZ ;  /* 0x00000a0002237810 */ /* 0x040fe40007ffe0ff */
[----:B------:R0:W5:Y:S01]  /*23a0*/  LDG.E R32, desc[UR8][R18.64] ;  /* 0x0000000812207981 */ /* 0x000162000c1e1900 */
[--C-:B------:R-:W-:Y:S01]  /*23b0*/  IMAD.WIDE.U32 R22, R27, 0x4, R12.reuse ;  /* 0x000000041b167825 */ /* 0x100fe200078e000c */
[C---:B------:R-:W-:Y:S02]  /*23c0*/  IADD3 R27, PT, PT, R2.reuse, 0xb00, RZ ;  /* 0x00000b00021b7810 */ /* 0x040fe40007ffe0ff */
[----:B------:R-:W5:Y:S01]  /*23d0*/  LDG.E R33, desc[UR8][R20.64] ;  /* 0x0000000814217981 */ /* 0x000f62000c1e1900 */
[----:B-1----:R-:W-:Y:S01]  /*23e0*/  IMAD.WIDE.U32 R24, R35, 0x4, R12 ;  /* 0x0000000423187825 */ /* 0x002fe200078e000c */
[----:B------:R-:W-:-:S02]  /*23f0*/  IADD3 R37, PT, PT, R2, 0xc00, RZ ;  /* 0x00000c0002257810 */ /* 0x000fc40007ffe0ff */
[----:B------:R-:W5:Y:S01]  /*2400*/  LDG.E R34, desc[UR8][R22.64] ;  /* 0x0000000816227981 */ /* 0x000f62000c1e1900 */
[--C-:B----4-:R-:W-:Y:S01]  /*2410*/  IMAD.WIDE.U32 R14, R27, 0x4, R12.reuse ;  /* 0x000000041b0e7825 */ /* 0x110fe200078e000c */
[C---:B------:R-:W-:Y:S02]  /*2420*/  IADD3 R39, PT, PT, R2.reuse, 0xd00, RZ ;  /* 0x00000d0002277810 */ /* 0x040fe40007ffe0ff */
[----:B------:R-:W4:Y:S01]  /*2430*/  LDG.E R35, desc[UR8][R24.64] ;  /* 0x0000000818237981 */ /* 0x000f22000c1e1900 */
[--C-:B0-----:R-:W-:Y:S01]  /*2440*/  IMAD.WIDE.U32 R18, R37, 0x4, R12.reuse ;  /* 0x0000000425127825 */ /* 0x101fe200078e000c */
[C---:B------:R-:W-:Y:S02]  /*2450*/  IADD3 R41, PT, PT, R2.reuse, 0xe00, RZ ;  /* 0x00000e0002297810 */ /* 0x040fe40007ffe0ff */
[----:B------:R0:W4:Y:S01]  /*2460*/  LDG.E R36, desc[UR8][R14.64] ;  /* 0x000000080e247981 */ /* 0x000122000c1e1900 */
[----:B------:R-:W-:Y:S01]  /*2470*/  IMAD.WIDE.U32 R38, R39, 0x4, R12 ;  /* 0x0000000427267825 */ /* 0x000fe200078e000c */
[----:B------:R-:W-:-:S02]  /*2480*/  IADD3 R43, PT, PT, R2, 0xf00, RZ ;  /* 0x00000f00022b7810 */ /* 0x000fc40007ffe0ff */
[----:B------:R1:W4:Y:S01]  /*2490*/  LDG.E R37, desc[UR8][R18.64] ;  /* 0x0000000812257981 */ /* 0x000322000c1e1900 */
[----:B------:R-:W-:-:S03]  /*24a0*/  IMAD.WIDE.U32 R40, R41, 0x4, R12 ;  /* 0x0000000429287825 */ /* 0x000fc600078e000c */
[----:B------:R-:W4:Y:S01]  /*24b0*/  LDG.E R38, desc[UR8][R38.64] ;  /* 0x0000000826267981 */ /* 0x000f22000c1e1900 */
[----:B------:R-:W-:-:S03]  /*24c0*/  IMAD.WIDE.U32 R42, R43, 0x4, R12 ;  /* 0x000000042b2a7825 */ /* 0x000fc600078e000c */
[----:B------:R-:W4:Y:S04]  /*24d0*/  LDG.E R40, desc[UR8][R40.64] ;  /* 0x0000000828287981 */ /* 0x000f28000c1e1900 */
[----:B------:R-:W4:Y:S01]  /*24e0*/  LDG.E R42, desc[UR8][R42.64] ;  /* 0x000000082a2a7981 */ /* 0x000f22000c1e1900 */
[----:B------:R-:W0:Y:S01]  /*24f0*/  S2UR UR5, SR_CgaCtaId ;  /* 0x00000000000579c3 */ /* 0x000e220000008800 */
[----:B------:R-:W-:Y:S02]  /*2500*/  UMOV UR4, 0x400 ;  /* 0x0000040000047882 */ /* 0x000fe40000000000 */
[----:B0-----:R-:W-:Y:S02]  /*2510*/  ULEA UR6, UR5, UR4, 0x18 ;  /* 0x0000000405067291 */ /* 0x001fe4000f8ec0ff */
[----:B------:R-:W0:Y:S07]  /*2520*/  LDCU.64 UR4, c[0x0][0x390] ;  /* 0x00007200ff0477ac */ /* 0x000e2e0008000a00 */
[----:B------:R-:W2:Y:S04]  /*2530*/  LDS.128 R12, [UR6] ;  /* 0x00000006ff0c7984 */ /* 0x000ea80008000c00 */
[----:B------:R-:W1:Y:S04]  /*2540*/  LDS.128 R20, [UR6+0x10] ;  /* 0x00001006ff147984 */ /* 0x000e680008000c00 */
[----:B------:R-:W1:Y:S01]  /*2550*/  LDS.128 R24, [UR6+0x20] ;  /* 0x00002006ff187984 */ /* 0x000e620008000c00 */
[----:B0-----:R-:W-:-:S04]  /*2560*/  UIADD3 UR4, UP0, UPT, UR4, 0x4000, URZ ;  /* 0x0000400004047890 */ /* 0x001fc8000ff1e0ff */
[----:B------:R-:W-:Y:S01]  /*2570*/  UIADD3.X UR5, UPT, UPT, URZ, UR5, URZ, UP0, !UPT ;  /* 0x00000005ff057290 */ /* 0x000fe200087fe4ff */
[----:B--2---:R-:W-:Y:S01]  /*2580*/  FFMA R12, R12, R11, RZ ;  /* 0x0000000b0c0c7223 */ /* 0x004fe200000000ff */
[----:B------:R-:W-:-:S03]  /*2590*/  HFMA2 R11, -RZ, RZ, 0, 5.7220458984375e-06 ;  /* 0x00000060ff0b7431 */ /* 0x000fc600000001ff */
[----:B---3--:R-:W-:-:S04]  /*25a0*/  FFMA R13, R13, R16, R12 ;  /* 0x000000100d0d7223 */ /* 0x008fc8000000000c */
[----:B-----5:R-:W-:Y:S02]  /*25b0*/  FFMA R14, R14, R17, R13 ;  /* 0x000000110e0e7223 */ /* 0x020fe4000000000d */
[----:B-1----:R-:W0:Y:S02]  /*25c0*/  LDS.128 R16, [UR6+0x30] ;  /* 0x00003006ff107984 */ /* 0x002e240008000c00 */
[----:B------:R-:W-:Y:S01]  /*25d0*/  FFMA R15, R15, R28, R14 ;  /* 0x0000001c0f0f7223 */ /* 0x000fe2000000000e */
[----:B------:R-:W-:-:S03]  /*25e0*/  MOV R28, UR4 ;  /* 0x00000004001c7c02 */ /* 0x000fc60008000f00 */
[----:B------:R-:W-:Y:S01]  /*25f0*/  FFMA R20, R20, R29, R15 ;  /* 0x0000001d14147223 */ /* 0x000fe2000000000f */
[----:B------:R-:W-:-:S03]  /*2600*/  MOV R29, UR5 ;  /* 0x00000005001d7c02 */ /* 0x000fc60008000f00 */
[----:B------:R-:W-:-:S04]  /*2610*/  FFMA R21, R21, R30, R20 ;  /* 0x0000001e15157223 */ /* 0x000fc80000000014 */
[----:B------:R-:W-:-:S04]  /*2620*/  FFMA R22, R22, R31, R21 ;  /* 0x0000001f16167223 */ /* 0x000fc80000000015 */
[----:B------:R-:W-:-:S04]  /*2630*/  FFMA R23, R23, R32, R22 ;  /* 0x0000002017177223 */ /* 0x000fc80000000016 */
[----:B------:R-:W-:-:S04]  /*2640*/  FFMA R24, R24, R33, R23 ;  /* 0x0000002118187223 */ /* 0x000fc80000000017 */
[----:B------:R-:W-:-:S04]  /*2650*/  FFMA R25, R25, R34, R24 ;  /* 0x0000002219197223 */ /* 0x000fc80000000018 */
[----:B----4-:R-:W-:-:S04]  /*2660*/  FFMA R26, R26, R35, R25 ;  /* 0x000000231a1a7223 */ /* 0x010fc80000000019 */
[----:B------:R-:W-:-:S04]  /*2670*/  FFMA R27, R27, R36, R26 ;  /* 0x000000241b1b7223 */ /* 0x000fc8000000001a */
[----:B0-----:R-:W-:-:S04]  /*2680*/  FFMA R16, R16, R37, R27 ;  /* 0x0000002510107223 */ /* 0x001fc8000000001b */
[----:B------:R-:W-:-:S04]  /*2690*/  FFMA R17, R17, R38, R16 ;  /* 0x0000002611117223 */ /* 0x000fc80000000010 */
[----:B------:R-:W-:-:S04]  /*26a0*/  FFMA R18, R18, R40, R17 ;  /* 0x0000002812127223 */ /* 0x000fc80000000011 */
[----:B------:R-:W-:-:S07]  /*26b0*/  FFMA R23, R19, R42, R18 ;  /* 0x0000002a13177223 */ /* 0x000fce0000000012 */
.L_x_50:
[----:B------:R-:W-:-:S04]  /*26c0*/  IMAD.WIDE.U32 R12, R2, 0x4, R28 ;  /* 0x00000004020c7825 */ /* 0x000fc800078e001c */
[--C-:B------:R-:W-:Y:S01]  /*26d0*/  IMAD.WIDE.U32 R14, R3, 0x4, R28.reuse ;  /* 0x00000004030e7825 */ /* 0x100fe200078e001c */
[----:B------:R-:W2:Y:S03]  /*26e0*/  LDG.E R22, desc[UR8][R12.64] ;  /* 0x000000080c167981 */ /* 0x000ea6000c1e1900 */
[--C-:B------:R-:W-:Y:S01]  /*26f0*/  IMAD.WIDE.U32 R58, R4, 0x4, R28.reuse ;  /* 0x00000004043a7825 */ /* 0x100fe200078e001c */
[----:B------:R0:W3:Y:S03]  /*2700*/  LDG.E R26, desc[UR8][R14.64] ;  /* 0x000000080e1a7981 */ /* 0x0000e6000c1e1900 */
[--C-:B------:R-:W-:Y:S01]  /*2710*/  IMAD.WIDE.U32 R30, R5, 0x4, R28.reuse ;  /* 0x00000004051e7825 */ /* 0x100fe200078e001c */
[----:B------:R-:W4:Y:S03]  /*2720*/  LDG.E R27, desc[UR8][R58.64] ;  /* 0x000000083a1b7981 */ /* 0x000f26000c1e1900 */
[--C-:B------:R-:W-:Y:S01]  /*2730*/  IMAD.WIDE.U32 R56, R6, 0x4, R28.reuse ;  /* 0x0000000406387825 */ /* 0x100fe200078e001c */
[----:B------:R-:W5:Y:S03]  /*2740*/  LDG.E R24, desc[UR8][R30.64] ;  /* 0x000000081e187981 */ /* 0x000f66000c1e1900 */
[--C-:B------:R-:W-:Y:S01]  /*2750*/  IMAD.WIDE.U32 R32, R7, 0x4, R28.reuse ;  /* 0x0000000407207825 */ /* 0x100fe200078e001c */
[----:B------:R-:W5:Y:S03]  /*2760*/  LDG.E R25, desc[UR8][R56.64] ;  /* 0x0000000838197981 */ /* 0x000f66000c1e1900 */
[--C-:B------:R-:W-:Y:S01]  /*2770*/  IMAD.WIDE.U32 R54, R8, 0x4, R28.reuse ;  /* 0x0000000408367825 */ /* 0x100fe200078e001c */
[----:B------:R-:W5:Y:S03]  /*2780*/  LDG.E R49, desc[UR8][R32.64] ;  /* 0x0000000820317981 */ /* 0x000f66000c1e1900 */
[--C-:B------:R-:W-:Y:S01]  /*2790*/  IMAD.WIDE.U32 R34, R9, 0x4, R28.reuse ;  /* 0x0000000409227825 */ /* 0x100fe200078e001c */
[----:B------:R-:W5:Y:S03]  /*27a0*/  LDG.E R48, desc[UR8][R54.64] ;  /* 0x0000000836307981 */ /* 0x000f66000c1e1900 */
[----:B------:R-:W-:Y:S01]  /*27b0*/  IMAD.WIDE.U32 R44, R10, 0x4, R28 ;  /* 0x000000040a2c7825 */ /* 0x000fe200078e001c */
[----:B------:R-:W5:Y:S04]  /*27c0*/  LDG.E R43, desc[UR8][R34.64] ;  /* 0x00000008222b7981 */ /* 0x000f68000c1e1900 */
[----:B------:R-:W5:Y:S01]  /*27d0*/  LDG.E R42, desc[UR8][R44.64] ;  /* 0x000000082c2a7981 */ /* 0x000f62000c1e1900 */
[----:B------:R-:W-:-:S02]  /*27e0*/  IADD3 R37, PT, PT, R2, 0x900, RZ ;  /* 0x0000090002257810 */ /* 0x000fc40007ffe0ff */
[C---:B------:R-:W-:Y:S01]  /*27f0*/  IADD3 R39, PT, PT, R2.reuse, 0xa00, RZ ;  /* 0x00000a0002277810 */ /* 0x040fe20007ffe0ff */
[----:B------:R-:W2:Y:S01]  /*2800*/  LDS.128 R16, [R11+UR6+-0x20] ;  /* 0xffffe0060b107984 */ /* 0x000ea20008000c00 */
[----:B------:R-:W-:Y:S01]  /*2810*/  IADD3 R47, PT, PT, R2, 0xb00, RZ ;  /* 0x00000b00022f7810 */ /* 0x000fe20007ffe0ff */
[--C-:B------:R-:W-:Y:S02]  /*2820*/  IMAD.WIDE.U32 R36, R37, 0x4, R28.reuse ;  /* 0x0000000425247825 */ /* 0x100fe400078e001c */
[----:B0-----:R-:W0:Y:S02]  /*2830*/  LDS.128 R12, [R11+UR6+-0x10] ;  /* 0xfffff0060b0c7984 */ /* 0x001e240008000c00 */
[--C-:B------:R-:W-:Y:S02]  /*2840*/  IMAD.WIDE.U32 R38, R39, 0x4, R28.reuse ;  /* 0x0000000427267825 */ /* 0x100fe400078e001c */
[----:B------:R-:W5:Y:S02]  /*2850*/  LDG.E R52, desc[UR8][R36.64] ;  /* 0x0000000824347981 */ /* 0x000f64000c1e1900 */
[----:B------:R-:W-:-:S02]  /*2860*/  IMAD.WIDE.U32 R46, R47, 0x4, R28 ;  /* 0x000000042f2e7825 */ /* 0x000fc400078e001c */
[----:B------:R-:W5:Y:S04]  /*2870*/  LDG.E R41, desc[UR8][R38.64] ;  /* 0x0000000826297981 */ /* 0x000f68000c1e1900 */
[----:B------:R-:W5:Y:S01]  /*2880*/  LDG.E R50, desc[UR8][R46.64] ;  /* 0x000000082e327981 */ /* 0x000f62000c1e1900 */
[----:B------:R-:W-:-:S05]  /*2890*/  IADD3 R21, PT, PT, R2, 0xc00, RZ ;  /* 0x00000c0002157810 */ /* 0x000fca0007ffe0ff */
[----:B------:R-:W-:-:S05]  /*28a0*/  IMAD.WIDE.U32 R20, R21, 0x4, R28 ;  /* 0x0000000415147825 */ /* 0x000fca00078e001c */
[----:B------:R-:W5:Y:S01]  /*28b0*/  LDG.E R40, desc[UR8][R20.64] ;  /* 0x0000000814287981 */ /* 0x000f62000c1e1900 */
[----:B--2---:R-:W-:Y:S01]  /*28c0*/  FFMA R16, R16, R22, R23 ;  /* 0x0000001610107223 */ /* 0x004fe20000000017 */
[----:B------:R-:W-:-:S03]  /*28d0*/  IADD3 R23, PT, PT, R2, 0xd00, RZ ;  /* 0x00000d0002177810 */ /* 0x000fc60007ffe0ff */
[----:B---3--:R-:W-:Y:S02]  /*28e0*/  FFMA R17, R17, R26, R16 ;  /* 0x0000001a11117223 */ /* 0x008fe40000000010 */
[----:B------:R-:W-:-:S04]  /*28f0*/  IMAD.WIDE.U32 R22, R23, 0x4, R28 ;  /* 0x0000000417167825 */ /* 0x000fc800078e001c */
[----:B----4-:R-:W-:Y:S01]  /*2900*/  FFMA R18, R18, R27, R17 ;  /* 0x0000001b12127223 */ /* 0x010fe20000000011 */
[C---:B------:R-:W-:Y:S02]  /*2910*/  IADD3 R27, PT, PT, R2.reuse, 0xe00, RZ ;  /* 0x00000e00021b7810 */ /* 0x040fe40007ffe0ff */
[----:B------:R-:W-:Y:S01]  /*2920*/  IADD3 R17, PT, PT, R2, 0xf00, RZ ;  /* 0x00000f0002117810 */ /* 0x000fe20007ffe0ff */
[----:B-----5:R-:W-:Y:S01]  /*2930*/  FFMA R19, R19, R24, R18 ;  /* 0x0000001813137223 */ /* 0x020fe20000000012 */
[----:B------:R-:W2:Y:S01]  /*2940*/  LDG.E R51, desc[UR8][R22.64] ;  /* 0x0000000816337981 */ /* 0x000ea2000c1e1900 */
[----:B------:R-:W-:-:S04]  /*2950*/  IMAD.WIDE.U32 R26, R27, 0x4, R28 ;  /* 0x000000041b1a7825 */ /* 0x000fc800078e001c */
[----:B0-----:R-:W-:Y:S01]  /*2960*/  FFMA R12, R12, R25, R19 ;  /* 0x000000190c0c7223 */ /* 0x001fe20000000013 */
[----:B------:R-:W-:Y:S01]  /*2970*/  IMAD.WIDE.U32 R24, R17, 0x4, R28 ;  /* 0x0000000411187825 */ /* 0x000fe200078e001c */
[----:B------:R-:W3:Y:S04]  /*2980*/  LDG.E R60, desc[UR8][R26.64] ;  /* 0x000000081a3c7981 */ /* 0x000ee8000c1e1900 */
[----:B------:R-:W0:Y:S04]  /*2990*/  LDS.128 R16, [R11+UR6] ;  /* 0x000000060b107984 */ /* 0x000e280008000c00 */
[----:B------:R-:W4:Y:S01]  /*29a0*/  LDG.E R61, desc[UR8][R24.64] ;  /* 0x00000008183d7981 */ /* 0x000f22000c1e1900 */
[----:B------:R-:W-:-:S04]  /*29b0*/  FFMA R13, R13, R49, R12 ;  /* 0x000000310d0d7223 */ /* 0x000fc8000000000c */
[----:B------:R-:W-:Y:S01]  /*29c0*/  FFMA R14, R14, R48, R13 ;  /* 0x000000300e0e7223 */ /* 0x000fe2000000000d */
[----:B------:R-:W-:-:S04]  /*29d0*/  IMAD.WIDE.U32 R48, R2, 0x4, R28 ;  /* 0x0000000402307825 */ /* 0x000fc800078e001c */
[----:B------:R-:W-:Y:S01]  /*29e0*/  FFMA R15, R15, R43, R14 ;  /* 0x0000002b0f0f7223 */ /* 0x000fe2000000000e */
[----:B------:R-:W5:Y:S03]  /*29f0*/  LDG.E R53, desc[UR8][R48.64+0x4000] ;  /* 0x0040000830357981 */ /* 0x000f66000c1e1900 */
[----:B0-----:R-:W-:Y:S01]  /*2a00*/  FFMA R12, R16, R42, R15 ;  /* 0x0000002a100c7223 */ /* 0x001fe2000000000f */
[----:B------:R-:W-:-:S05]  /*2a10*/  IMAD.WIDE.U32 R42, R3, 0x4, R28 ;  /* 0x00000004032a7825 */ /* 0x000fca00078e001c */
[----:B------:R-:W5:Y:S01]  /*2a20*/  LDG.E R16, desc[UR8][R42.64+0x4000] ;  /* 0x004000082a107981 */ /* 0x000f62000c1e1900 */
[----:B------:R-:W-:-:S03]  /*2a30*/  FFMA R17, R17, R52, R12 ;  /* 0x0000003411117223 */ /* 0x000fc6000000000c */
[----:B------:R-:W5:Y:S01]  /*2a40*/  LDG.E R52, desc[UR8][R54.64+0x4000] ;  /* 0x0040000836347981 */ /* 0x000f62000c1e1900 */
[----:B------:R-:W-:-:S03]  /*2a50*/  FFMA R12, R18, R41, R17 ;  /* 0x00000029120c7223 */ /* 0x000fc60000000011 */
[----:B------:R-:W5:Y:S01]  /*2a60*/  LDG.E R18, desc[UR8][R58.64+0x4000] ;  /* 0x004000083a127981 */ /* 0x000f62000c1e1900 */
[----:B------:R-:W-:-:S03]  /*2a70*/  FFMA R17, R19, R50, R12 ;  /* 0x0000003213117223 */ /* 0x000fc6000000000c */
[----:B------:R-:W5:Y:S04]  /*2a80*/  LDG.E R19, desc[UR8][R30.64+0x4000] ;  /* 0x004000081e137981 */ /* 0x000f68000c1e1900 */
[----:B------:R-:W0:Y:S04]  /*2a90*/  LDS.128 R12, [R11+UR6+0x10] ;  /* 0x000010060b0c7984 */ /* 0x000e280008000c00 */
[----:B------:R-:W5:Y:S04]  /*2aa0*/  LDG.E R50, desc[UR8][R44.64+0x4000] ;  /* 0x004000082c327981 */ /* 0x000f68000c1e1900 */
[----:B------:R-:W5:Y:S01]  /*2ab0*/  LDG.E R41, desc[UR8][R38.64+0x4000] ;  /* 0x0040000826297981 */ /* 0x000f62000c1e1900 */
[----:B0-----:R-:W-:-:S03]  /*2ac0*/  FFMA R12, R12, R40, R17 ;  /* 0x000000280c0c7223 */ /* 0x001fc60000000011 */
[----:B------:R-:W5:Y:S04]  /*2ad0*/  LDG.E R17, desc[UR8][R56.64+0x4000] ;  /* 0x0040000838117981 */ /* 0x000f68000c1e1900 */
[----:B------:R-:W5:Y:S01]  /*2ae0*/  LDG.E R40, desc[UR8][R32.64+0x4000] ;  /* 0x0040000820287981 */ /* 0x000f62000c1e1900 */
[----:B--2---:R-:W-:-:S03]  /*2af0*/  FFMA R13, R13, R51, R12 ;  /* 0x000000330d0d7223 */ /* 0x004fc6000000000c */
[----:B------:R-:W2:Y:S01]  /*2b00*/  LDG.E R51, desc[UR8][R34.64+0x4000] ;  /* 0x0040000822337981 */ /* 0x000ea2000c1e1900 */
[----:B---3--:R-:W-:-:S03]  /*2b10*/  FFMA R14, R14, R60, R13 ;  /* 0x0000003c0e0e7223 */ /* 0x008fc6000000000d */
[----:B------:R-:W3:Y:S01]  /*2b20*/  LDG.E R60, desc[UR8][R58.64+0xc000] ;  /* 0x00c000083a3c7981 */ /* 0x000ee2000c1e1900 */
[----:B----4-:R-:W-:-:S03]  /*2b30*/  FFMA R61, R15, R61, R14 ;  /* 0x0000003d0f3d7223 */ /* 0x010fc6000000000e */
[----:B------:R-:W5:Y:S02]  /*2b40*/  LDS.128 R12, [R11+UR6+0x20] ;  /* 0x000020060b0c7984 */ /* 0x000f640008000c00 */
[----:B-----5:R-:W-:-:S04]  /*2b50*/  FFMA R12, R12, R53, R61 ;  /* 0x000000350c0c7223 */ /* 0x020fc8000000003d */
[----:B------:R-:W-:Y:S02]  /*2b60*/  FFMA R13, R13, R16, R12 ;  /* 0x000000100d0d7223 */ /* 0x000fe4000000000c */
[----:B------:R-:W4:Y:S02]  /*2b70*/  LDG.E R16, desc[UR8][R36.64+0x4000] ;  /* 0x0040000824107981 */ /* 0x000f24000c1e1900 */
[----:B------:R-:W-:Y:S02]  /*2b80*/  FFMA R14, R14, R18, R13 ;  /* 0x000000120e0e7223 */ /* 0x000fe4000000000d */
[----:B------:R-:W5:Y:S02]  /*2b90*/  LDG.E R18, desc[UR8][R46.64+0x4000] ;  /* 0x004000082e127981 */ /* 0x000f64000c1e1900 */
[----:B------:R-:W-:Y:S02]  /*2ba0*/  FFMA R19, R15, R19, R14 ;  /* 0x000000130f137223 */ /* 0x000fe4000000000e */
[----:B------:R-:W0:Y:S02]  /*2bb0*/  LDS.128 R12, [R11+UR6+0x30] ;  /* 0x000030060b0c7984 */ /* 0x000e240008000c00 */
[----:B0-----:R-:W-:-:S02]  /*2bc0*/  FFMA R12, R12, R17, R19 ;  /* 0x000000110c0c7223 */ /* 0x001fc40000000013 */
[----:B------:R-:W3:Y:S02]  /*2bd0*/  LDG.E R17, desc[UR8][R20.64+0x4000] ;  /* 0x0040000814117981 */ /* 0x000ee4000c1e1900 */
[----:B------:R-:W-:Y:S02]  /*2be0*/  FFMA R13, R13, R40, R12 ;  /* 0x000000280d0d7223 */ /* 0x000fe4000000000c */
[----:B------:R-:W3:Y:S02]  /*2bf0*/  LDG.E R19, desc[UR8][R22.64+0x4000] ;  /* 0x0040000816137981 */ /* 0x000ee4000c1e1900 */
[----:B------:R-:W-:Y:S02]  /*2c00*/  FFMA R14, R14, R52, R13 ;  /* 0x000000340e0e7223 */ /* 0x000fe4000000000d */
[----:B------:R-:W3:Y:S04]  /*2c10*/  LDG.E R40, desc[UR8][R24.64+0x4000] ;  /* 0x0040000818287981 */ /* 0x000ee8000c1e1900 */
[----:B------:R-:W3:Y:S04]  /*2c20*/  LDG.E R52, desc[UR8][R46.64+0x8000] ;  /* 0x008000082e347981 */ /* 0x000ee8000c1e1900 */
[----:B------:R-:W3:Y:S04]  /*2c30*/  LDG.E R46, desc[UR8][R46.64+0xc000] ;  /* 0x00c000082e2e7981 */ /* 0x000ee8000c1e1900 */
[----:B------:R-:W3:Y:S01]  /*2c40*/  LDG.E R47, desc[UR8][R20.64+0xc000] ;  /* 0x00c00008142f7981 */ /* 0x000ee2000c1e1900 */
[----:B--2---:R-:W-:-:S03]  /*2c50*/  FFMA R53, R15, R51, R14 ;  /* 0x000000330f357223 */ /* 0x004fc6000000000e */
[----:B------:R-:W2:Y:S04]  /*2c60*/  LDG.E R51, desc[UR8][R26.64+0x4000] ;  /* 0x004000081a337981 */ /* 0x000ea8000c1e1900 */
[----:B------:R-:W0:Y:S02]  /*2c70*/  LDS.128 R12, [R11+UR6+0x40] ;  /* 0x000040060b0c7984 */ /* 0x000e240008000c00 */
[----:B0-----:R-:W-:Y:S02]  /*2c80*/  FFMA R12, R12, R50, R53 ;  /* 0x000000320c0c7223 */ /* 0x001fe40000000035 */
[----:B------:R-:W2:Y:S02]  /*2c90*/  LDG.E R50, desc[UR8][R42.64+0x8000] ;  /* 0x008000082a327981 */ /* 0x000ea4000c1e1900 */
[----:B----4-:R-:W-:-:S02]  /*2ca0*/  FFMA R13, R13, R16, R12 ;  /* 0x000000100d0d7223 */ /* 0x010fc4000000000c */
[----:B------:R-:W4:Y:S02]  /*2cb0*/  LDG.E R16, desc[UR8][R48.64+0x8000] ;  /* 0x0080000830107981 */ /* 0x000f24000c1e1900 */
[----:B------:R-:W-:Y:S02]  /*2cc0*/  FFMA R14, R14, R41, R13 ;  /* 0x000000290e0e7223 */ /* 0x000fe4000000000d */
[----:B------:R-:W4:Y:S02]  /*2cd0*/  LDG.E R41, desc[UR8][R58.64+0x8000] ;  /* 0x008000083a297981 */ /* 0x000f24000c1e1900 */
[----:B-----5:R-:W-:Y:S02]  /*2ce0*/  FFMA R53, R15, R18, R14 ;  /* 0x000000120f357223 */ /* 0x020fe4000000000e */
[----:B------:R-:W5:Y:S04]  /*2cf0*/  LDG.E R18, desc[UR8][R30.64+0x8000] ;  /* 0x008000081e127981 */ /* 0x000f68000c1e1900 */
[----:B------:R-:W3:Y:S02]  /*2d00*/  LDS.128 R12, [R11+UR6+0x50] ;  /* 0x000050060b0c7984 */ /* 0x000ee40008000c00 */
[----:B---3--:R-:W-:-:S02]  /*2d10*/  FFMA R12, R12, R17, R53 ;  /* 0x000000110c0c7223 */ /* 0x008fc40000000035 */
[----:B------:R-:W3:Y:S02]  /*2d20*/  LDG.E R17, desc[UR8][R56.64+0x8000] ;  /* 0x0080000838117981 */ /* 0x000ee4000c1e1900 */
[----:B------:R-:W-:Y:S02]  /*2d30*/  FFMA R13, R13, R19, R12 ;  /* 0x000000130d0d7223 */ /* 0x000fe4000000000c */
[----:B------:R-:W3:Y:S02]  /*2d40*/  LDG.E R19, desc[UR8][R32.64+0x8000] ;  /* 0x0080000820137981 */ /* 0x000ee4000c1e1900 */
[----:B--2---:R-:W-:Y:S02]  /*2d50*/  FFMA R14, R14, R51, R13 ;  /* 0x000000330e0e7223 */ /* 0x004fe4000000000d */
[----:B------:R-:W2:Y:S02]  /*2d60*/  LDG.E R51, desc[UR8][R54.64+0x8000] ;  /* 0x0080000836337981 */ /* 0x000ea4000c1e1900 */
[----:B------:R-:W-:-:S02]  /*2d70*/  FFMA R53, R15, R40, R14 ;  /* 0x000000280f357223 */ /* 0x000fc4000000000e */
[----:B------:R-:W2:Y:S04]  /*2d80*/  LDG.E R40, desc[UR8][R34.64+0x8000] ;  /* 0x0080000822287981 */ /* 0x000ea8000c1e1900 */
[----:B------:R-:W4:Y:S02]  /*2d90*/  LDS.128 R12, [R11+UR6+0x60] ;  /* 0x000060060b0c7984 */ /* 0x000f240008000c00 */
[----:B----4-:R-:W-:Y:S02]  /*2da0*/  FFMA R12, R12, R16, R53 ;  /* 0x000000100c0c7223 */ /* 0x010fe40000000035 */
[----:B------:R-:W4:Y:S02]  /*2db0*/  LDG.E R16, desc[UR8][R44.64+0x8000] ;  /* 0x008000082c107981 */ /* 0x000f24000c1e1900 */
[----:B------:R-:W-:-:S02]  /*2dc0*/  FFMA R13, R13, R50, R12 ;  /* 0x000000320d0d7223 */ /* 0x000fc4000000000c */
[----:B------:R-:W4:Y:S02]  /*2dd0*/  LDG.E R50, desc[UR8][R36.64+0x8000] ;  /* 0x0080000824327981 */ /* 0x000f24000c1e1900 */
[----:B------:R-:W-:Y:S02]  /*2de0*/  FFMA R14, R14, R41, R13 ;  /* 0x000000290e0e7223 */ /* 0x000fe4000000000d */
[----:B------:R-:W4:Y:S02]  /*2df0*/  LDG.E R41, desc[UR8][R38.64+0x8000] ;  /* 0x0080000826297981 */ /* 0x000f24000c1e1900 */
[----:B-----5:R-:W-:Y:S02]  /*2e00*/  FFMA R53, R15, R18, R14 ;  /* 0x000000120f357223 */ /* 0x020fe4000000000e */
[----:B------:R-:W3:Y:S04]  /*2e10*/  LDS.128 R12, [R11+UR6+0x70] ;  /* 0x000070060b0c7984 */ /* 0x000ee80008000c00 */
[----:B------:R-:W5:Y:S01]  /*2e20*/  LDG.E R18, desc[UR8][R22.64+0x8000] ;  /* 0x0080000816127981 */ /* 0x000f62000c1e1900 */
[----:B---3--:R-:W-:-:S03]  /*2e30*/  FFMA R12, R12, R17, R53 ;  /* 0x000000110c0c7223 */ /* 0x008fc60000000035 */
[----:B------:R-:W3:Y:S01]  /*2e40*/  LDG.E R17, desc[UR8][R20.64+0x8000] ;  /* 0x0080000814117981 */ /* 0x000ee2000c1e1900 */
[----:B------:R-:W-:-:S03]  /*2e50*/  FFMA R13, R13, R19, R12 ;  /* 0x000000130d0d7223 */ /* 0x000fc6000000000c */
[----:B------:R-:W5:Y:S04]  /*2e60*/  LDG.E R53, desc[UR8][R26.64+0x8000] ;  /* 0x008000081a357981 */ /* 0x000f68000c1e1900 */
[----:B------:R-:W5:Y:S01]  /*2e70*/  LDG.E R19, desc[UR8][R24.64+0x8000] ;  /* 0x0080000818137981 */ /* 0x000f62000c1e1900 */
[----:B--2---:R-:W-:-:S04]  /*2e80*/  FFMA R14, R14, R51, R13 ;  /* 0x000000330e0e7223 */ /* 0x004fc8000000000d */
[----:B------:R-:W-:Y:S02]  /*2e90*/  FFMA R51, R15, R40, R14 ;  /* 0x000000280f337223 */ /* 0x000fe4000000000e */
[----:B------:R-:W4:Y:S04]  /*2ea0*/  LDS.128 R12, [R11+UR6+0x80] ;  /* 0x000080060b0c7984 */ /* 0x000f280008000c00 */
[----:B------:R-:W2:Y:S01]  /*2eb0*/  LDG.E R40, desc[UR8][R56.64+0xc000] ;  /* 0x00c0000838287981 */ /* 0x000ea2000c1e1900 */
[----:B----4-:R-:W-:-:S03]  /*2ec0*/  FFMA R12, R12, R16, R51 ;  /* 0x000000100c0c7223 */ /* 0x010fc60000000033 */
[----:B------:R-:W4:Y:S01]  /*2ed0*/  LDG.E R51, desc[UR8][R42.64+0xc000] ;  /* 0x00c000082a337981 */ /* 0x000f22000c1e1900 */
[----:B------:R-:W-:-:S03]  /*2ee0*/  FFMA R13, R13, R50, R12 ;  /* 0x000000320d0d7223 */ /* 0x000fc6000000000c */
[----:B------:R-:W2:Y:S01]  /*2ef0*/  LDG.E R50, desc[UR8][R48.64+0xc000] ;  /* 0x00c0000830327981 */ /* 0x000ea2000c1e1900 */
[----:B------:R-:W-:-:S03]  /*2f00*/  FFMA R14, R14, R41, R13 ;  /* 0x000000290e0e7223 */ /* 0x000fc6000000000d */
[----:B------:R-:W4:Y:S01]  /*2f10*/  LDG.E R41, desc[UR8][R30.64+0xc000] ;  /* 0x00c000081e297981 */ /* 0x000f22000c1e1900 */
[----:B------:R-:W-:-:S03]  /*2f20*/  FFMA R61, R15, R52, R14 ;  /* 0x000000340f3d7223 */ /* 0x000fc6000000000e */
[----:B------:R-:W3:Y:S04]  /*2f30*/  LDS.128 R12, [R11+UR6+0x90] ;  /* 0x000090060b0c7984 */ /* 0x000ee80008000c00 */
[----:B------:R-:W4:Y:S04]  /*2f40*/  LDG.E R52, desc[UR8][R54.64+0xc000] ;  /* 0x00c0000836347981 */ /* 0x000f28000c1e1900 */
[----:B------:R-:W4:Y:S04]  /*2f50*/  LDG.E R42, desc[UR8][R42.64+0x10000] ;  /* 0x010000082a2a7981 */ /* 0x000f28000c1e1900 */
[----:B------:R-:W4:Y:S04]  /*2f60*/  LDG.E R30, desc[UR8][R30.64+0x10000] ;  /* 0x010000081e1e7981 */ /* 0x000f28000c1e1900 */
[----:B------:R-:W4:Y:S04]  /*2f70*/  LDG.E R43, desc[UR8][R58.64+0x10000] ;  /* 0x010000083a2b7981 */ /* 0x000f28000c1e1900 */
[----:B------:R-:W4:Y:S01]  /*2f80*/  LDG.E R31, desc[UR8][R56.64+0x10000] ;  /* 0x01000008381f7981 */ /* 0x000f22000c1e1900 */
[----:B---3--:R-:W-:-:S04]  /*2f90*/  FFMA R12, R12, R17, R61 ;  /* 0x000000110c0c7223 */ /* 0x008fc8000000003d */
[----:B-----5:R-:W-:-:S04]  /*2fa0*/  FFMA R13, R13, R18, R12 ;  /* 0x000000120d0d7223 */ /* 0x020fc8000000000c */
[----:B------:R-:W-:Y:S02]  /*2fb0*/  FFMA R14, R14, R53, R13 ;  /* 0x000000350e0e7223 */ /* 0x000fe4000000000d */
[----:B------:R-:W3:Y:S02]  /*2fc0*/  LDG.E R53, desc[UR8][R32.64+0xc000] ;  /* 0x00c0000820357981 */ /* 0x000ee4000c1e1900 */
[----:B------:R-:W-:Y:S02]  /*2fd0*/  FFMA R15, R15, R19, R14 ;  /* 0x000000130f0f7223 */ /* 0x000fe4000000000e */
[----:B------:R-:W2:Y:S04]  /*2fe0*/  LDS.128 R16, [R11+UR6+0xa0] ;  /* 0x0000a0060b107984 */ /* 0x000ea80008000c00 */
[----:B------:R-:W5:Y:S04]  /*2ff0*/  LDG.E R32, desc[UR8][R32.64+0x10000] ;  /* 0x0100000820207981 */ /* 0x000f68000c1e1900 */
[----:B------:R-:W5:Y:S01]  /*3000*/  LDG.E R33, desc[UR8][R54.64+0x10000] ;  /* 0x0100000836217981 */ /* 0x000f62000c1e1900 */
[----:B------:R-:W-:Y:S01]  /*3010*/  IADD3 R61, PT, PT, R2, 0xb00, RZ ;  /* 0x00000b00023d7810 */ /* 0x000fe20007ffe0ff */
[----:B--2---:R-:W-:-:S02]  /*3020*/  FFMA R16, R16, R50, R15 ;  /* 0x0000003210107223 */ /* 0x004fc4000000000f */
[----:B------:R-:W0:Y:S02]  /*3030*/  LDS.128 R12, [R11+UR6+0xb0] ;  /* 0x0000b0060b0c7984 */ /* 0x000e240008000c00 */
[----:B----4-:R-:W-:Y:S02]  /*3040*/  FFMA R51, R17, R51, R16 ;  /* 0x0000003311337223 */ /* 0x010fe40000000010 */
[----:B------:R-:W2:Y:S02]  /*3050*/  LDG.E R17, desc[UR8][R34.64+0xc000] ;  /* 0x00c0000822117981 */ /* 0x000ea4000c1e1900 */
[----:B------:R-:W-:Y:S02]  /*3060*/  FFMA R60, R18, R60, R51 ;  /* 0x0000003c123c7223 */ /* 0x000fe40000000033 */
[----:B------:R-:W4:Y:S04]  /*3070*/  LDG.E R18, desc[UR8][R44.64+0xc000] ;  /* 0x00c000082c127981 */ /* 0x000f28000c1e1900 */
[----:B------:R-:W5:Y:S04]  /*3080*/  LDG.E R16, desc[UR8][R36.64+0xc000] ;  /* 0x00c0000824107981 */ /* 0x000f68000c1e1900 */
[----:B------:R-:W5:Y:S01]  /*3090*/  LDG.E R51, desc[UR8][R38.64+0xc000] ;  /* 0x00c0000826337981 */ /* 0x000f62000c1e1900 */
[----:B------:R-:W-:-:S03]  /*30a0*/  FFMA R19, R19, R41, R60 ;  /* 0x0000002913137223 */ /* 0x000fc6000000003c */
[----:B------:R-:W5:Y:S04]  /*30b0*/  LDG.E R41, desc[UR8][R24.64+0xc000] ;  /* 0x00c0000818297981 */ /* 0x000f68000c1e1900 */
[----:B------:R-:W5:Y:S01]  /*30c0*/  LDG.E R34, desc[UR8][R34.64+0x10000] ;  /* 0x0100000822227981 */ /* 0x000f62000c1e1900 */
[----:B------:R-:W-:-:S03]  /*30d0*/  IMAD.WIDE.U32 R60, R61, 0x4, R28 ;  /* 0x000000043d3c7825 */ /* 0x000fc600078e001c */
[----:B------:R-:W5:Y:S04]  /*30e0*/  LDG.E R36, desc[UR8][R36.64+0x10000] ;  /* 0x0100000824247981 */ /* 0x000f68000c1e1900 */
[----:B------:R-:W5:Y:S04]  /*30f0*/  LDG.E R50, desc[UR8][R24.64+0x10000] ;  /* 0x0100000818327981 */ /* 0x000f68000c1e1900 */
[----:B------:R-:W5:Y:S01]  /*3100*/  LDG.E R35, desc[UR8][R44.64+0x10000] ;  /* 0x010000082c237981 */ /* 0x000f62000c1e1900 */
[----:B0-----:R-:W-:-:S03]  /*3110*/  FFMA R12, R12, R40, R19 ;  /* 0x000000280c0c7223 */ /* 0x001fc60000000013 */
[----:B------:R-:W5:Y:S04]  /*3120*/  LDG.E R37, desc[UR8][R38.64+0x10000] ;  /* 0x0100000826257981 */ /* 0x000f68000c1e1900 */
[----:B------:R-:W5:Y:S04]  /*3130*/  LDG.E R40, desc[UR8][R48.64+0x10000] ;  /* 0x0100000830287981 */ /* 0x000f68000c1e1900 */
[----:B------:R-:W5:Y:S04]  /*3140*/  LDG.E R44, desc[UR8][R22.64+0x10000] ;  /* 0x01000008162c7981 */ /* 0x000f68000c1e1900 */
[----:B------:R-:W5:Y:S04]  /*3150*/  LDG.E R38, desc[UR8][R60.64+0x10000] ;  /* 0x010000083c267981 */ /* 0x000f68000c1e1900 */
[----:B------:R-:W5:Y:S04]  /*3160*/  LDG.E R48, desc[UR8][R22.64+0xc000] ;  /* 0x00c0000816307981 */ /* 0x000f68000c1e1900 */
[----:B------:R-:W5:Y:S04]  /*3170*/  LDG.E R49, desc[UR8][R26.64+0xc000] ;  /* 0x00c000081a317981 */ /* 0x000f68000c1e1900 */
[----:B------:R0:W5:Y:S04]  /*3180*/  LDG.E R39, desc[UR8][R20.64+0x10000] ;  /* 0x0100000814277981 */ /* 0x000168000c1e1900 */
[----:B------:R1:W5:Y:S01]  /*3190*/  LDG.E R45, desc[UR8][R26.64+0x10000] ;  /* 0x010000081a2d7981 */ /* 0x000362000c1e1900 */
[----:B---3--:R-:W-:-:S03]  /*31a0*/  FFMA R13, R13, R53, R12 ;  /* 0x000000350d0d7223 */ /* 0x008fc6000000000c */
[----:B0-----:R-:W-:Y:S04]  /*31b0*/  LDS.128 R20, [R11+UR6+0xd0] ;  /* 0x0000d0060b147984 */ /* 0x001fe80008000c00 */
[----:B-1----:R-:W4:Y:S01]  /*31c0*/  LDS.128 R24, [R11+UR6+0xc0] ;  /* 0x0000c0060b187984 */ /* 0x002f220008000c00 */
[----:B------:R-:W-:Y:S01]  /*31d0*/  FFMA R14, R14, R52, R13 ;  /* 0x000000340e0e7223 */ /* 0x000fe2000000000d */
[----:B------:R-:W-:-:S04]  /*31e0*/  IADD3 R28, P1, PT, R28, 0x14000, RZ ;  /* 0x000140001c1c7810 */ /* 0x000fc80007f3e0ff */
[----:B------:R-:W-:Y:S01]  /*31f0*/  IADD3.X R29, PT, PT, RZ, R29, RZ, P1, !PT ;  /* 0x0000001dff1d7210 */ /* 0x000fe20000ffe4ff */
[----:B--2---:R-:W-:-:S04]  /*3200*/  FFMA R15, R15, R17, R14 ;  /* 0x000000110f0f7223 */ /* 0x004fc8000000000e */
[----:B----4-:R-:W-:-:S04]  /*3210*/  FFMA R18, R24, R18, R15 ;  /* 0x0000001218127223 */ /* 0x010fc8000000000f */
[----:B-----5:R-:W-:Y:S02]  /*3220*/  FFMA R13, R25, R16, R18 ;  /* 0x00000010190d7223 */ /* 0x020fe40000000012 */
[----:B------:R-:W0:Y:S02]  /*3230*/  LDS.128 R16, [R11+UR6+0xe0] ;  /* 0x0000e0060b107984 */ /* 0x000e240008000c00 */
[----:B------:R-:W-:Y:S02]  /*3240*/  FFMA R52, R26, R51, R13 ;  /* 0x000000331a347223 */ /* 0x000fe4000000000d */
[----:B------:R-:W1:Y:S02]  /*3250*/  LDS.128 R12, [R11+UR6+0xf0] ;  /* 0x0000f0060b0c7984 */ /* 0x000e640008000c00 */
[----:B------:R-:W-:-:S04]  /*3260*/  FFMA R27, R27, R46, R52 ;  /* 0x0000002e1b1b7223 */ /* 0x000fc80000000034 */
[----:B------:R-:W-:Y:S02]  /*3270*/  FFMA R20, R20, R47, R27 ;  /* 0x0000002f14147223 */ /* 0x000fe4000000001b */
[----:B------:R-:W2:Y:S02]  /*3280*/  LDS.128 R24, [R11+UR6+0x100] ;  /* 0x000100060b187984 */ /* 0x000ea40008000c00 */
[----:B------:R-:W-:-:S04]  /*3290*/  FFMA R21, R21, R48, R20 ;  /* 0x0000003015157223 */ /* 0x000fc80000000014 */
[----:B------:R-:W-:-:S04]  /*32a0*/  FFMA R22, R22, R49, R21 ;  /* 0x0000003116167223 */ /* 0x000fc80000000015 */
[----:B------:R-:W-:-:S04]  /*32b0*/  FFMA R23, R23, R41, R22 ;  /* 0x0000002917177223 */ /* 0x000fc80000000016 */
[----:B0-----:R-:W-:Y:S02]  /*32c0*/  FFMA R16, R16, R40, R23 ;  /* 0x0000002810107223 */ /* 0x001fe40000000017 */
[----:B------:R0:W3:Y:S02]  /*32d0*/  LDS.128 R20, [R11+UR6+0x110] ;  /* 0x000110060b147984 */ /* 0x0000e40008000c00 */
[----:B------:R-:W-:-:S04]  /*32e0*/  FFMA R17, R17, R42, R16 ;  /* 0x0000002a11117223 */ /* 0x000fc80000000010 */
[----:B------:R-:W-:-:S04]  /*32f0*/  FFMA R18, R18, R43, R17 ;  /* 0x0000002b12127223 */ /* 0x000fc80000000011 */
[----:B------:R-:W-:-:S04]  /*3300*/  FFMA R19, R19, R30, R18 ;  /* 0x0000001e13137223 */ /* 0x000fc80000000012 */
[----:B-1----:R-:W-:-:S04]  /*3310*/  FFMA R12, R12, R31, R19 ;  /* 0x0000001f0c0c7223 */ /* 0x002fc80000000013 */
[----:B------:R-:W-:-:S04]  /*3320*/  FFMA R13, R13, R32, R12 ;  /* 0x000000200d0d7223 */ /* 0x000fc8000000000c */
[----:B------:R-:W-:-:S04]  /*3330*/  FFMA R14, R14, R33, R13 ;  /* 0x000000210e0e7223 */ /* 0x000fc8000000000d */
[----:B------:R-:W-:-:S04]  /*3340*/  FFMA R15, R15, R34, R14 ;  /* 0x000000220f0f7223 */ /* 0x000fc8000000000e */
[----:B--2---:R-:W-:-:S04]  /*3350*/  FFMA R24, R24, R35, R15 ;  /* 0x0000002318187223 */ /* 0x004fc8000000000f */
[----:B------:R-:W-:Y:S01]  /*3360*/  FFMA R25, R25, R36, R24 ;  /* 0x0000002419197223 */ /* 0x000fe20000000018 */
[----:B0-----:R-:W-:-:S03]  /*3370*/  IADD3 R11, PT, PT, R11, 0x140, RZ ;  /* 0x000001400b0b7810 */ /* 0x001fc60007ffe0ff */
[----:B------:R-:W-:Y:S01]  /*3380*/  FFMA R26, R26, R37, R25 ;  /* 0x000000251a1a7223 */ /* 0x000fe20000000019 */
[----:B------:R-:W-:-:S03]  /*3390*/  ISETP.NE.AND P0, PT, R11, 0x4020, PT ;  /* 0x000040200b00780c */ /* 0x000fc60003f05270 */
[----:B------:R-:W-:-:S04]  /*33a0*/  FFMA R27, R27, R38, R26 ;  /* 0x000000261b1b7223 */ /* 0x000fc8000000001a */
[----:B---3--:R-:W-:-:S04]  /*33b0*/  FFMA R20, R20, R39, R27 ;  /* 0x0000002714147223 */ /* 0x008fc8000000001b */
[----:B------:R-:W-:-:S04]  /*33c0*/  FFMA R21, R21, R44, R20 ;  /* 0x0000002c15157223 */ /* 0x000fc80000000014 */
[----:B------:R-:W-:-:S04]  /*33d0*/  FFMA R22, R22, R45, R21 ;  /* 0x0000002d16167223 */ /* 0x000fc80000000015 */
[----:B------:R-:W-:Y:S01]  /*33e0*/  FFMA R23, R23, R50, R22 ;  /* 0x0000003217177223 */ /* 0x000fe20000000016 */
[----:B------:R-:W-:Y:S06]  /*33f0*/  @P0 BRA `(.L_x_50) ;  /* 0xfffffff000b00947 */ /* 0x000fec000383ffff */
[----:B------:R-:W0:Y:S01]  /*3400*/  LDC.64 R4, c[0x0][0x398] ;  /* 0x0000e600ff047b82 */ /* 0x000e220000000a00 */
[----:B------:R-:W-:-:S05]  /*3410*/  LEA R3, R0, R2, 0x8 ;  /* 0x0000000200037211 */ /* 0x000fca00078e40ff */
[----:B0-----:R-:W-:-:S05]  /*3420*/  IMAD.WIDE.U32 R2, R3, 0x4, R4 ;  /* 0x0000000403027825 */ /* 0x001fca00078e0004 */
[----:B------:R-:W-:Y:S01]  /*3430*/  STG.E desc[UR8][R2.64], R23 ;  /* 0x0000001702007986 */ /* 0x000fe2000c101908 */
[----:B------:R-:W-:Y:S05]  /*3440*/  EXIT ;  /* 0x000000000000794d */ /* 0x000fea0003800000 */
        .weak           $__internal_1_$__cuda_sm3x_div_rn_noftz_f32_slowpath
        .type           $__internal_1_$__cuda_sm3x_div_rn_noftz_f32_slowpath,@function
        .size           $__internal_1_$__cuda_sm3x_div_rn_noftz_f32_slowpath,(.L_x_106 - $__internal_1_$__cuda_sm3x_div_rn_noftz_f32_slowpath)
$__internal_1_$__cuda_sm3x_div_rn_noftz_f32_slowpath:
[----:B------:R-:W-:Y:S01]  /*3450*/  SHF.R.U32.HI R15, RZ, 0x17, R3 ;  /* 0x00000017ff0f7819 */ /* 0x000fe20000011603 */
[----:B------:R-:W-:Y:S01]  /*3460*/  BSSY.RECONVERGENT B1, `(.L_x_51) ;  /* 0x0000062000017945 */ /* 0x000fe20003800200 */
        /* <DEDUP_REMOVED lines=32> */
.L_x_52:
[----:B------:R-:W-:Y:S01]  /*3670*/  LEA R2, R26, 0xc0800000, 0x17 ;  /* 0xc08000001a027811 */ /* 0x000fe200078eb8ff */
[----:B------:R-:W-:Y:S03]  /*3680*/  BSSY.RECONVERGENT B2, `(.L_x_57) ;  /* 0x0000036000027945 */ /* 0x000fe60003800200 */
[----:B------:R-:W-:Y:S02]  /*3690*/  IADD3 R19, PT, PT, -R2, R3, RZ ;  /* 0x0000000302137210 */ /* 0x000fe40007ffe1ff */
[----:B------:R-:W-:Y:S02]  /*36a0*/  IADD3 R3, PT, PT, R24, -0x7f, RZ ;  /* 0xffffff8118037810 */ /* 0x000fe40007ffe0ff */
[----:B------:R-:W0:Y:S01]  /*36b0*/  MUFU.RCP R21, R19 ;  /* 0x0000001300157308 */ /* 0x000e220000001000 */
[----:B------:R-:W-:Y:S02]  /*36c0*/  FADD.FTZ R23, -R19, -RZ ;  /* 0x800000ff13177221 */ /* 0x000fe40000010100 */
[----:B------:R-:W-:-:S02]  /*36d0*/  IMAD R2, R3, -0x800000, R4 ;  /* 0xff80000003027824 */ /* 0x000fc400078e0204 */
[----:B0-----:R-:W-:-:S04]  /*36e0*/  FFMA R24, R21, R23, 1 ;  /* 0x3f80000015187423 */ /* 0x001fc80000000017 */
[----:B------:R-:W-:-:S04]  /*36f0*/  FFMA R25, R21, R24, R21 ;  /* 0x0000001815197223 */ /* 0x000fc80000000015 */
[----:B------:R-:W-:-:S04]  /*3700*/  FFMA R4, R2, R25, RZ ;  /* 0x0000001902047223 */ /* 0x000fc800000000ff */
[----:B------:R-:W-:-:S04]  /*3710*/  FFMA R21, R23, R4, R2 ;  /* 0x0000000417157223 */ /* 0x000fc80000000002 */
[----:B------:R-:W-:Y:S01]  /*3720*/  FFMA R24, R25, R21, R4 ;  /* 0x0000001519187223 */ /* 0x000fe20000000004 */
[----:B------:R-:W-:-:S03]  /*3730*/  IADD3 R4, PT, PT, R3, 0x7f, -R26 ;  /* 0x0000007f03047810 */ /* 0x000fc60007ffe81a */
[----:B------:R-:W-:Y:S01]  /*3740*/  FFMA R23, R23, R24, R2 ;  /* 0x0000001817177223 */ /* 0x000fe20000000002 */
[----:B------:R-:W-:-:S03]  /*3750*/  IADD3 R4, PT, PT, R4, R15, RZ ;  /* 0x0000000f04047210 */ /* 0x000fc60007ffe0ff */
        /* <DEDUP_REMOVED lines=15> */
[----:B------:R-:W-:Y:S01]  /*3850*/  IADD3 R15, PT, PT, R19, 0x20, RZ ;  /* 0x00000020130f7810 */ /* 0x000fe20007ffe0ff */
[-CC-:B------:R-:W-:Y:S01]  /*3860*/  FFMA.RM R3, R25, R23.reuse, R24.reuse ;  /* 0x0000001719037223 */ /* 0x180fe20000004018 */
[----:B------:R-:W-:Y:S02]  /*3870*/  ISETP.NE.AND P3, PT, R19, RZ, PT ;  /* 0x000000ff1300720c */ /* 0x000fe40003f65270 */
[----:B------:R-:W-:Y:S01]  /*3880*/  LOP3.LUT R4, R2, 0x7fffff, RZ, 0xc0, !PT ;  /* 0x007fffff02047812 */ /* 0x000fe200078ec0ff */
[----:B------:R-:W-:Y:S01]  /*3890*/  FFMA.RP R2, R25, R23, R24 ;  /* 0x0000001719027223 */ /* 0x000fe20000008018 */
[C---:B------:R-:W-:Y:S02]  /*38a0*/  ISETP.NE.AND P1, PT, R19.reuse, RZ, PT ;  /* 0x000000ff1300720c */ /* 0x040fe40003f25270 */
[----:B------:R-:W-:Y:S02]  /*38b0*/  LOP3.LUT R4, R4, 0x800000, RZ, 0xfc, !PT ;  /* 0x0080000004047812 */ /* 0x000fe400078efcff */
[----:B------:R-:W-:-:S02]  /*38c0*/  IADD3 R19, PT, PT, -R19, RZ, RZ ;  /* 0x000000ff13137210 */ /* 0x000fc40007ffe1ff */
[----:B------:R-:W-:Y:S02]  /*38d0*/  SHF.L.U32 R15, R4, R15, RZ ;  /* 0x0000000f040f7219 */ /* 0x000fe400000006ff */
[----:B------:R-:W-:Y:S02]  /*38e0*/  FSETP.NEU.FTZ.AND P0, PT, R2, R3, PT ;  /* 0x000000030200720b */ /* 0x000fe40003f1d000 */
[----:B------:R-:W-:Y:S02]  /*38f0*/  SEL R3, R19, RZ, P3 ;  /* 0x000000ff13037207 */ /* 0x000fe40001800000 */
[----:B------:R-:W-:Y:S02]  /*3900*/  ISETP.NE.AND P1, PT, R15, RZ, P1 ;  /* 0x000000ff0f00720c */ /* 0x000fe40000f25270 */
[----:B------:R-:W-:Y:S02]  /*3910*/  SHF.R.U32.HI R3, RZ, R3, R4 ;  /* 0x00000003ff037219 */ /* 0x000fe40000011604 */
[----:B------:R-:W-:-:S02]  /*3920*/  PLOP3.LUT P0, PT, P0, P1, PT, 0xf8, 0x8f ;  /* 0x00000000008f781c */ /* 0x000fc40000703f70 */
[----:B------:R-:W-:Y:S02]  /*3930*/  SHF.R.U32.HI R15, RZ, 0x1, R3 ;  /* 0x00000001ff0f7819 */ /* 0x000fe40000011603 */
[----:B------:R-:W-:-:S04]  /*3940*/  SEL R2, RZ, 0x1, !P0 ;  /* 0x00000001ff027807 */ /* 0x000fc80004000000 */
[----:B------:R-:W-:-:S04]  /*3950*/  LOP3.LUT R2, R2, 0x1, R15, 0xf8, !PT ;  /* 0x0000000102027812 */ /* 0x000fc800078ef80f */
[----:B------:R-:W-:-:S04]  /*3960*/  LOP3.LUT R2, R2, R3, RZ, 0xc0, !PT ;  /* 0x0000000302027212 */ /* 0x000fc800078ec0ff */
[----:B------:R-:W-:-:S04]  /*3970*/  IADD3 R2, PT, PT, R15, R2, RZ ;  /* 0x000000020f027210 */ /* 0x000fc80007ffe0ff */
[----:B------:R-:W-:Y:S01]  /*3980*/  LOP3.LUT R21, R2, R21, RZ, 0xfc, !PT ;  /* 0x0000001502157212 */ /* 0x000fe200078efcff */
[----:B------:R-:W-:Y:S06]  /*3990*/  BRA `(.L_x_60) ;  /* 0x0000000000107947 */ /* 0x000fec0003800000 */
.L_x_59:
[----:B------:R-:W-:-:S04]  /*39a0*/  LOP3.LUT R21, R21, 0x80000000, RZ, 0xc0, !PT ;  /* 0x8000000015157812 */ /* 0x000fc800078ec0ff */
[----:B------:R-:W-:Y:S01]  /*39b0*/  LOP3.LUT R21, R21, 0x7f800000, RZ, 0xfc, !PT ;  /* 0x7f80000015157812 */ /* 0x000fe200078efcff */
[----:B------:R-:W-:Y:S06]  /*39c0*/  BRA `(.L_x_60) ;  /* 0x0000000000047947 */ /* 0x000fec0003800000 */
.L_x_58:
[----:B------:R-:W-:-:S07]  /*39d0*/  LEA R21, R4, R21, 0x17 ;  /* 0x0000001504157211 */ /* 0x000fce00078eb8ff */
.L_x_60:
[----:B------:R-:W-:Y:S05]  /*39e0*/  BSYNC.RECONVERGENT B2 ;  /* 0x0000000000027941 */ /* 0x000fea0003800200 */
.L_x_57:
[----:B------:R-:W-:Y:S05]  /*39f0*/  BRA `(.L_x_61) ;  /* 0x0000000000207947 */ /* 0x000fea0003800000 */
.L_x_56:
[----:B------:R-:W-:-:S04]  /*3a00*/  LOP3.LUT R3, R3, 0x80000000, R4, 0x48, !PT ;  /* 0x8000000003037812 */ /* 0x000fc800078e4804 */
[----:B------:R-:W-:Y:S01]  /*3a10*/  LOP3.LUT R21, R3, 0x7f800000, RZ, 0xfc, !PT ;  /* 0x7f80000003157812 */ /* 0x000fe200078efcff */
[----:B------:R-:W-:Y:S06]  /*3a20*/  BRA `(.L_x_61) ;  /* 0x0000000000147947 */ /* 0x000fec0003800000 */
.L_x_55:
[----:B------:R-:W-:Y:S01]  /*3a30*/  LOP3.LUT R21, R3, 0x80000000, R4, 0x48, !PT ;  /* 0x8000000003157812 */ /* 0x000fe200078e4804 */
[----:B------:R-:W-:Y:S06]  /*3a40*/  BRA `(.L_x_61) ;  /* 0x00000000000c7947 */ /* 0x000fec0003800000 */
.L_x_54:
[----:B------:R-:W0:Y:S01]  /*3a50*/  MUFU.RSQ R21, -QNAN ;  /* 0xffc0000000157908 */ /* 0x000e220000001400 */
[----:B------:R-:W-:Y:S05]  /*3a60*/  BRA `(.L_x_61) ;  /* 0x0000000000047947 */ /* 0x000fea0003800000 */
.L_x_53:
[----:B------:R-:W-:-:S07]  /*3a70*/  FADD.FTZ R21, R4, R3 ;  /* 0x0000000304157221 */ /* 0x000fce0000010000 */
.L_x_61:
[----:B------:R-:W-:Y:S05]  /*3a80*/  BSYNC.RECONVERGENT B1 ;  /* 0x0000000000017941 */ /* 0x000fea0003800200 */
.L_x_51:
[----:B------:R-:W-:Y:S01]  /*3a90*/  HFMA2 R23, -RZ, RZ, 0, 0 ;  /* 0x00000000ff177431 */ /* 0x000fe200000001ff */
[----:B0-----:R-:W-:-:S03]  /*3aa0*/  MOV R15, R21 ;  /* 0x00000015000f7202 */ /* 0x001fc60000000f00 */
[----:B------:R-:W-:Y:S05]  /*3ab0*/  RET.REL.NODEC R22 `(_Z4attnILi16ELi4096EEvPKfS1_S1_Pf) ;  /* 0xffffffc416507950 */ /* 0x000fea0003c3ffff */
.L_x_62:
        /* <DEDUP_REMOVED lines=12> */
.L_x_106:


//--------------------- .text._Z4attnILi16ELi16EEvPKfS1_S1_Pf --------------------------
	.section	.text._Z4attnILi16ELi16EEvPKfS1_S1_Pf,"ax",@progbits
	.align	128
        .global         _Z4attnILi16ELi16EEvPKfS1_S1_Pf
        .type           _Z4attnILi16ELi16EEvPKfS1_S1_Pf,@function
        .size           _Z4attnILi16ELi16EEvPKfS1_S1_Pf,(.L_x_107 - _Z4attnILi16ELi16EEvPKfS1_S1_Pf)
        .other          _Z4attnILi16ELi16EEvPKfS1_S1_Pf,@"STO_CUDA_ENTRY STV_DEFAULT"
_Z4attnILi16ELi16EEvPKfS1_S1_Pf:
.text._Z4attnILi16ELi16EEvPKfS1_S1_Pf:
        /* <DEDUP_REMOVED lines=55> */
.L_x_65:
        /* <DEDUP_REMOVED lines=258> */
[----:B------:R-:W-:Y:S05]  /*1390*/  CALL.REL.NOINC `($__internal_2_$__cuda_sm3x_div_rn_noftz_f32_slowpath) ;  /* 0x00000010000c7944 */ /* 0x000fea0003c00000 */
[----:B------:R-:W-:-:S07]  /*13a0*/  MOV R12, R15 ;  /* 0x0000000f000c7202 */ /* 0x000fce0000000f00 */
.L_x_66:
        /* <DEDUP_REMOVED lines=11> */
[----:B------:R-:W-:Y:S05]  /*1460*/  CALL.REL.NOINC `($__internal_2_$__cuda_sm3x_div_rn_noftz_f32_slowpath) ;  /* 0x0000000c00d87944 */ /* 0x000fea0003c00000 */
[----:B------:R-:W-:-:S07]  /*1470*/  MOV R13, R15 ;  /* 0x0000000f000d7202 */ /* 0x000fce0000000f00 */
.L_x_67:
        /* <DEDUP_REMOVED lines=13> */
.L_x_68:
        /* <DEDUP_REMOVED lines=12> */
.L_x_69:
        /* <DEDUP_REMOVED lines=15> */
[----:B------:R-:W-:Y:S05]  /*1700*/  CALL.REL.NOINC `($__internal_2_$__cuda_sm3x_div_rn_noftz_f32_slowpath) ;  /* 0x0000000c00307944 */ /* 0x000fea0003c00000 */
[----:B------:R-:W-:-:S07]  /*1710*/  MOV R20, R15 ;  /* 0x0000000f00147202 */ /* 0x000fce0000000f00 */
.L_x_70:
        /* <DEDUP_REMOVED lines=11> */
[----:B------:R-:W-:Y:S05]  /*17d0*/  CALL.REL.NOINC `($__internal_2_$__cuda_sm3x_div_rn_noftz_f32_slowpath) ;  /* 0x0000000800fc7944 */ /* 0x000fea0003c00000 */
[----:B------:R-:W-:-:S07]  /*17e0*/  MOV R21, R15 ;  /* 0x0000000f00157202 */ /* 0x000fce0000000f00 */
.L_x_71:
        /* <DEDUP_REMOVED lines=13> */
.L_x_72:
        /* <DEDUP_REMOVED lines=13> */
.L_x_73:
        /* <DEDUP_REMOVED lines=15> */
[----:B-1----:R-:W-:Y:S05]  /*1a80*/  CALL.REL.NOINC `($__internal_2_$__cuda_sm3x_div_rn_noftz_f32_slowpath) ;  /* 0x0000000800507944 */ /* 0x002fea0003c00000 */
[----:B------:R-:W-:-:S07]  /*1a90*/  MOV R8, R15 ;  /* 0x0000000f00087202 */ /* 0x000fce0000000f00 */
.L_x_74:
        /* <DEDUP_REMOVED lines=11> */
[----:B-1----:R-:W-:Y:S05]  /*1b50*/  CALL.REL.NOINC `($__internal_2_$__cuda_sm3x_div_rn_noftz_f32_slowpath) ;  /* 0x00000008001c7944 */ /* 0x002fea0003c00000 */
[----:B------:R-:W-:-:S07]  /*1b60*/  MOV R9, R15 ;  /* 0x0000000f00097202 */ /* 0x000fce0000000f00 */
.L_x_75:
        /* <DEDUP_REMOVED lines=13> */
.L_x_76:
        /* <DEDUP_REMOVED lines=13> */
.L_x_77:
        /* <DEDUP_REMOVED lines=15> */
[----:B01----:R-:W-:Y:S05]  /*1e00*/  CALL.REL.NOINC `($__internal_2_$__cuda_sm3x_div_rn_noftz_f32_slowpath) ;  /* 0x0000000400707944 */ /* 0x003fea0003c00000 */
[----:B------:R-:W-:-:S07]  /*1e10*/  MOV R12, R15 ;  /* 0x0000000f000c7202 */ /* 0x000fce0000000f00 */
.L_x_78:
        /* <DEDUP_REMOVED lines=11> */
[----:B01----:R-:W-:Y:S05]  /*1ed0*/  CALL.REL.NOINC `($__internal_2_$__cuda_sm3x_div_rn_noftz_f32_slowpath) ;  /* 0x00000004003c7944 */ /* 0x003fea0003c00000 */
[----:B------:R-:W-:-:S07]  /*1ee0*/  MOV R13, R15 ;  /* 0x0000000f000d7202 */ /* 0x000fce0000000f00 */
.L_x_79:
        /* <DEDUP_REMOVED lines=13> */
.L_x_80:
        /* <DEDUP_REMOVED lines=12> */
.L_x_81:
[----:B------:R-:W2:Y:S01]  /*2080*/  S2UR UR5, SR_CgaCtaId ;  /* 0x00000000000579c3 */ /* 0x000ea20000008800 */
[----:B------:R-:W-:Y:S02]  /*2090*/  UMOV UR4, 0x400 ;  /* 0x0000040000047882 */ /* 0x000fe40000000000 */
[----:B--2---:R-:W-:-:S09]  /*20a0*/  ULEA UR4, UR5, UR4, 0x18 ;  /* 0x0000000405047291 */ /* 0x004fd2000f8ec0ff */
[----:B------:R3:W-:Y:S03]  /*20b0*/  STS.128 [UR4+0x30], R12 ;  /* 0x0000300cff007988 */ /* 0x0007e60008000c04 */
.L_x_64:
[----:B-1----:R-:W-:Y:S05]  /*20c0*/  BSYNC.RECONVERGENT B0 ;  /* 0x0000000000007941 */ /* 0x002fea0003800200 */
.L_x_63:
        /* <DEDUP_REMOVED lines=48> */
        .weak           $__internal_2_$__cuda_sm3x_div_rn_noftz_f32_slowpath
        .type           $__internal_2_$__cuda_sm3x_div_rn_noftz_f32_slowpath,@function
        .size           $__internal_2_$__cuda_sm3x_div_rn_noftz_f32_slowpath,(.L_x_107 - $__internal_2_$__cuda_sm3x_div_rn_noftz_f32_slowpath)
$__internal_2_$__cuda_sm3x_div_rn_noftz_f32_slowpath:
        /* <DEDUP_REMOVED lines=33> */
.L_x_82:
        /* <DEDUP_REMOVED lines=50> */
.L_x_88:
[----:B------:R-:W-:-:S04]  /*2900*/  LOP3.LUT R6, R6, 0x80000000, RZ, 0xc0, !PT ;  /* 0x8000000006067812 */ /* 0x000fc800078ec0ff */
[----:B------:R-:W-:Y:S01]  /*2910*/  LOP3.LUT R6, R6, 0x7f800000, RZ, 0xfc, !PT ;  /* 0x7f80000006067812 */ /* 0x000fe200078efcff */
[----:B------:R-:W-:Y:S06]  /*2920*/  BRA `(.L_x_89) ;  /* 0x0000000000287947 */ /* 0x000fec0003800000 */
.L_x_87:
[----:B------:R-:W-:Y:S01]  /*2930*/  LEA R6, R30, R6, 0x17 ;  /* 0x000000061e067211 */ /* 0x000fe200078eb8ff */
[----:B------:R-:W-:Y:S06]  /*2940*/  BRA `(.L_x_89) ;  /* 0x0000000000207947 */ /* 0x000fec0003800000 */
.L_x_86:
[----:B------:R-:W-:-:S04]  /*2950*/  LOP3.LUT R6, R15, 0x80000000, R6, 0x48, !PT ;  /* 0x800000000f067812 */ /* 0x000fc800078e4806 */
[----:B------:R-:W-:Y:S01]  /*2960*/  LOP3.LUT R6, R6, 0x7f800000, RZ, 0xfc, !PT ;  /* 0x7f80000006067812 */ /* 0x000fe200078efcff */
[----:B------:R-:W-:Y:S06]  /*2970*/  BRA `(.L_x_89) ;  /* 0x0000000000147947 */ /* 0x000fec0003800000 */
.L_x_85:
[----:B------:R-:W-:Y:S01]  /*2980*/  LOP3.LUT R6, R15, 0x80000000, R6, 0x48, !PT ;  /* 0x800000000f067812 */ /* 0x000fe200078e4806 */
[----:B------:R-:W-:Y:S06]  /*2990*/  BRA `(.L_x_89) ;  /* 0x00000000000c7947 */ /* 0x000fec0003800000 */
.L_x_84:
[----:B------:R-:W0:Y:S01]  /*29a0*/  MUFU.RSQ R6, -QNAN ;  /* 0xffc0000000067908 */ /* 0x000e220000001400 */
[----:B------:R-:W-:Y:S05]  /*29b0*/  BRA `(.L_x_89) ;  /* 0x0000000000047947 */ /* 0x000fea0003800000 */
.L_x_83:
[----:B------:R-:W-:-:S07]  /*29c0*/  FADD.FTZ R6, R6, R15 ;  /* 0x0000000f06067221 */ /* 0x000fce0000010000 */
.L_x_89:
[----:B------:R-:W-:Y:S01]  /*29d0*/  HFMA2 R27, -RZ, RZ, 0, 0 ;  /* 0x00000000ff1b7431 */ /* 0x000fe200000001ff */
[----:B0-----:R-:W-:-:S03]  /*29e0*/  MOV R15, R6 ;  /* 0x00000006000f7202 */ /* 0x001fc60000000f00 */
[----:B------:R-:W-:Y:S05]  /*29f0*/  RET.REL.NODEC R26 `(_Z4attnILi16ELi16EEvPKfS1_S1_Pf) ;  /* 0xffffffd41a807950 */ /* 0x000fea0003c3ffff */
.L_x_90:
        /* <DEDUP_REMOVED lines=16> */
.L_x_107:


//--------------------- .text._Z3mlpPKfS0_S0_Pf   --------------------------
	.section	.text._Z3mlpPKfS0_S0_Pf,"ax",@progbits
	.align	128
        .global         _Z3mlpPKfS0_S0_Pf
        .type           _Z3mlpPKfS0_S0_Pf,@function
        .size           _Z3mlpPKfS0_S0_Pf,(.L_x_111 - _Z3mlpPKfS0_S0_Pf)
        .other          _Z3mlpPKfS0_S0_Pf,@"STO_CUDA_ENTRY STV_DEFAULT"
_Z3mlpPKfS0_S0_Pf:
.text._Z3mlpPKfS0_S0_Pf:
[----:B------:R-:W-:Y:S01]  /*0000*/  LDC R1, c[0x0][0x37c] ;  /* 0x0000df00ff017b82 */ /* 0x000fe20000000800 */
[----:B------:R-:W0:Y:S02]  /*0010*/  S2R R4, SR_TID.X ;  /* 0x0000000000047919 */ /* 0x000e240000002100 */
[----:B0-----:R-:W-:-:S13]  /*0020*/  ISETP.GT.U32.AND P0, PT, R4, 0xff, PT ;  /* 0x000000ff0400780c */ /* 0x001fda0003f04070 */
[----:B------:R-:W-:Y:S05]  /*0030*/  @P0 EXIT ;  /* 0x000000000000094d */ /* 0x000fea0003800000 */
[----:B------:R-:W0:Y:S01]  /*0040*/  S2R R5, SR_CTAID.X ;  /* 0x0000000000057919 */ /* 0x000e220000002500 */
[----:B------:R-:W0:Y:S01]  /*0050*/  LDC.64 R2, c[0x0][0x380] ;  /* 0x0000e000ff027b82 */ /* 0x000e220000000a00 */
[----:B------:R-:W1:Y:S01]  /*0060*/  LDCU.64 UR4, c[0x0][0x388] ;  /* 0x00007100ff0477ac */ /* 0x000e620008000a00 */
[----:B------:R-:W-:-:S04]  /*0070*/  IMAD.WIDE.U32 R16, R4, 0x4, RZ ;  /* 0x0000000404107825 */ /* 0x000fc800078e00ff */
[----:B------:R-:W-:Y:S01]  /*0080*/  HFMA2 R14, -RZ, RZ, 0, 0 ;  /* 0x00000000ff0e7431 */ /* 0x000fe200000001ff */
[----:B------:R-:W2:Y:S01]  /*0090*/  LDCU.64 UR6, c[0x0][0x358] ;  /* 0x00006b00ff0677ac */ /* 0x000ea20008000a00 */
[----:B------:R-:W-:-:S04]  /*00a0*/  LOP3.LUT R0, R16, 0x2000, RZ, 0xfc, !PT ;  /* 0x0000200010007812 */ /* 0x000fc800078efcff */
[----:B-1----:R-:W-:Y:S01]  /*00b0*/  IADD3 R8, P1, PT, R0, UR4, RZ ;  /* 0x0000000400087c10 */ /* 0x002fe2000ff3e0ff */
[----:B------:R-:W-:Y:S01]  /*00c0*/  UMOV UR4, URZ ;  /* 0x000000ff00047c82 */ /* 0x000fe20008000000 */
[----:B0-----:R-:W-:-:S03]  /*00d0*/  IMAD.WIDE.U32 R2, R5, 0x400, R2 ;  /* 0x0000040005027825 */ /* 0x001fc600078e0002 */
[----:B------:R-:W-:-:S04]  /*00e0*/  IADD3 R6, P0, PT, R2, 0x20, RZ ;  /* 0x0000002002067810 */ /* 0x000fc80007f1e0ff */
[----:B------:R-:W-:Y:S02]  /*00f0*/  IADD3.X R7, PT, PT, RZ, R3, RZ, P0, !PT ;  /* 0x00000003ff077210 */ /* 0x000fe400007fe4ff */
[----:B--2---:R-:W-:-:S07]  /*0100*/  IADD3.X R3, PT, PT, R17, UR5, RZ, P1, !PT ;  /* 0x0000000511037c10 */ /* 0x004fce0008ffe4ff */
.L_x_91:
[----:B------:R-:W-:Y:S01]  /*0110*/  MOV R2, R8 ;  /* 0x0000000800027202 */ /* 0x000fe20000000f00 */
[----:B------:R-:W2:Y:S04]  /*0120*/  LDG.E R15, desc[UR6][R6.64+-0x20] ;  /* 0xffffe006060f7981 */ /* 0x000ea8000c1e1900 */
[----:B------:R-:W2:Y:S04]  /*0130*/  LDG.E R24, desc[UR6][R2.64+-0x2000] ;  /* 0xffe0000602187981 */ /* 0x000ea8000c1e1900 */
[----:B------:R-:W3:Y:S04]  /*0140*/  LDG.E R26, desc[UR6][R6.64+-0x1c] ;  /* 0xffffe406061a7981 */ /* 0x000ee8000c1e1900 */
[----:B------:R-:W3:Y:S04]  /*0150*/  LDG.E R25, desc[UR6][R2.64+-0x1c00] ;  /* 0xffe4000602197981 */ /* 0x000ee8000c1e1900 */
[----:B------:R-:W4:Y:S04]  /*0160*/  LDG.E R19, desc[UR6][R6.64+-0x18] ;  /* 0xffffe80606137981 */ /* 0x000f28000c1e1900 */
        /* <DEDUP_REMOVED lines=11> */
[----:B--2---:R-:W-:-:S03]  /*0220*/  FFMA R15, R15, R24, R14 ;  /* 0x000000180f0f7223 */ /* 0x004fc6000000000e */
[----:B------:R-:W2:Y:S04]  /*0230*/  LDG.E R14, desc[UR6][R2.64] ;  /* 0x00000006020e7981 */ /* 0x000ea8000c1e1900 */
[----:B------:R-:W2:Y:S01]  /*0240*/  LDG.E R24, desc[UR6][R6.64+0x14] ;  /* 0x0000140606187981 */ /* 0x000ea2000c1e1900 */
[----:B---3--:R-:W-:-:S03]  /*0250*/  FFMA R26, R26, R25, R15 ;  /* 0x000000191a1a7223 */ /* 0x008fc6000000000f */
[----:B------:R-:W2:Y:S01]  /*0260*/  LDG.E R15, desc[UR6][R6.64] ;  /* 0x00000006060f7981 */ /* 0x000ea2000c1e1900 */
[----:B----4-:R-:W-:-:S03]  /*0270*/  FFMA R25, R19, R18, R26 ;  /* 0x0000001213197223 */ /* 0x010fc6000000001a */
[----:B------:R-:W3:Y:S04]  /*0280*/  LDG.E R18, desc[UR6][R6.64+0x4] ;  /* 0x0000040606127981 */ /* 0x000ee8000c1e1900 */
[----:B------:R-:W3:Y:S01]  /*0290*/  LDG.E R19, desc[UR6][R2.64+0x400] ;  /* 0x0004000602137981 */ /* 0x000ee2000c1e1900 */
[----:B-----5:R-:W-:-:S03]  /*02a0*/  FFMA R25, R20, R21, R25 ;  /* 0x0000001514197223 */ /* 0x020fc60000000019 */
[----:B------:R-:W4:Y:S04]  /*02b0*/  LDG.E R20, desc[UR6][R6.64+0x8] ;  /* 0x0000080606147981 */ /* 0x000f28000c1e1900 */
[----:B------:R-:W4:Y:S01]  /*02c0*/  LDG.E R21, desc[UR6][R2.64+0x800] ;  /* 0x0008000602157981 */ /* 0x000f22000c1e1900 */
[----:B------:R-:W-:-:S03]  /*02d0*/  FFMA R25, R22, R23, R25 ;  /* 0x0000001716197223 */ /* 0x000fc60000000019 */
[----:B------:R-:W5:Y:S04]  /*02e0*/  LDG.E R22, desc[UR6][R6.64+0xc] ;  /* 0x00000c0606167981 */ /* 0x000f68000c1e1900 */
[----:B------:R-:W5:Y:S01]  /*02f0*/  LDG.E R23, desc[UR6][R2.64+0xc00] ;  /* 0x000c000602177981 */ /* 0x000f62000c1e1900 */
[----:B------:R-:W-:-:S03]  /*0300*/  FFMA R25, R8, R9, R25 ;  /* 0x0000000908197223 */ /* 0x000fc60000000019 */
[----:B------:R-:W5:Y:S04]  /*0310*/  LDG.E R8, desc[UR6][R6.64+0x10] ;  /* 0x0000100606087981 */ /* 0x000f68000c1e1900 */
[----:B------:R-:W5:Y:S01]  /*0320*/  LDG.E R9, desc[UR6][R2.64+0x1000] ;  /* 0x0010000602097981 */ /* 0x000f62000c1e1900 */
[----:B------:R-:W-:-:S03]  /*0330*/  FFMA R27, R10, R11, R25 ;  /* 0x0000000b0a1b7223 */ /* 0x000fc60000000019 */
[----:B------:R-:W5:Y:S04]  /*0340*/  LDG.E R25, desc[UR6][R2.64+0x1400] ;  /* 0x0014000602197981 */ /* 0x000f68000c1e1900 */
[----:B------:R-:W5:Y:S04]  /*0350*/  LDG.E R10, desc[UR6][R6.64+0x18] ;  /* 0x00001806060a7981 */ /* 0x000f68000c1e1900 */
[----:B------:R-:W5:Y:S01]  /*0360*/  LDG.E R11, desc[UR6][R2.64+0x1800] ;  /* 0x00180006020b7981 */ /* 0x000f62000c1e1900 */
[----:B------:R-:W-:-:S03]  /*0370*/  FFMA R26, R12, R13, R27 ;  /* 0x0000000d0c1a7223 */ /* 0x000fc6000000001b */
[----:B------:R0:W5:Y:S04]  /*0380*/  LDG.E R12, desc[UR6][R6.64+0x1c] ;  /* 0x00001c06060c7981 */ /* 0x000168000c1e1900 */
[----:B------:R1:W5:Y:S01]  /*0390*/  LDG.E R13, desc[UR6][R2.64+0x1c00] ;  /* 0x001c0006020d7981 */ /* 0x000362000c1e1900 */
[----:B------:R-:W-:-:S04]  /*03a0*/  UIADD3 UR4, UPT, UPT, UR4, 0x10, URZ ;  /* 0x0000001004047890 */ /* 0x000fc8000fffe0ff */
[----:B------:R-:W-:Y:S01]  /*03b0*/  UISETP.NE.AND UP0, UPT, UR4, 0x100, UPT ;  /* 0x000001000400788c */ /* 0x000fe2000bf05270 */
[----:B0-----:R-:W-:-:S04]  /*03c0*/  IADD3 R6, P0, PT, R6, 0x40, RZ ;  /* 0x0000004006067810 */ /* 0x001fc80007f1e0ff */
[----:B------:R-:W-:Y:S01]  /*03d0*/  IADD3.X R7, PT, PT, RZ, R7, RZ, P0, !PT ;  /* 0x00000007ff077210 */ /* 0x000fe200007fe4ff */
[----:B--2---:R-:W-:-:S04]  /*03e0*/  FFMA R15, R15, R14, R26 ;  /* 0x0000000e0f0f7223 */ /* 0x004fc8000000001a */
[----:B---3--:R-:W-:-:S04]  /*03f0*/  FFMA R15, R18, R19, R15 ;  /* 0x00000013120f7223 */ /* 0x008fc8000000000f */
[----:B----4-:R-:W-:-:S04]  /*0400*/  FFMA R15, R20, R21, R15 ;  /* 0x00000015140f7223 */ /* 0x010fc8000000000f */
[----:B-----5:R-:W-:-:S04]  /*0410*/  FFMA R15, R22, R23, R15 ;  /* 0x00000017160f7223 */ /* 0x020fc8000000000f */
[----:B------:R-:W-:-:S04]  /*0420*/  FFMA R9, R8, R9, R15 ;  /* 0x0000000908097223 */ /* 0x000fc8000000000f */
[----:B------:R-:W-:Y:S01]  /*0430*/  FFMA R9, R24, R25, R9 ;  /* 0x0000001918097223 */ /* 0x000fe20000000009 */
[----:B------:R-:W-:-:S03]  /*0440*/  IADD3 R8, P1, PT, R2, 0x4000, RZ ;  /* 0x0000400002087810 */ /* 0x000fc60007f3e0ff */
[----:B------:R-:W-:Y:S01]  /*0450*/  FFMA R9, R10, R11, R9 ;  /* 0x0000000b0a097223 */ /* 0x000fe20000000009 */
[----:B-1----:R-:W-:-:S03]  /*0460*/  IADD3.X R3, PT, PT, RZ, R3, RZ, P1, !PT ;  /* 0x00000003ff037210 */ /* 0x002fc60000ffe4ff */
[----:B------:R-:W-:Y:S01]  /*0470*/  FFMA R14, R12, R13, R9 ;  /* 0x0000000d0c0e7223 */ /* 0x000fe20000000009 */
[----:B------:R-:W-:Y:S06]  /*0480*/  BRA.U UP0, `(.L_x_91) ;  /* 0xfffffffd00207547 */ /* 0x000fec000b83ffff */
[----:B------:R-:W0:Y:S02]  /*0490*/  LDCU.64 UR4, c[0x0][0x390] ;  /* 0x00007200ff0477ac */ /* 0x000e240008000a00 */
[----:B0-----:R-:W-:-:S04]  /*04a0*/  IADD3 R2, P0, PT, R0, UR4, RZ ;  /* 0x0000000400027c10 */ /* 0x001fc8000ff1e0ff */
[----:B------:R-:W-:-:S05]  /*04b0*/  IADD3.X R3, PT, PT, R17, UR5, RZ, P0, !PT ;  /* 0x0000000511037c10 */ /* 0x000fca00087fe4ff */
[----:B------:R-:W2:Y:S04]  /*04c0*/  LDG.E R7, desc[UR6][R2.64+-0x2000] ;  /* 0xffe0000602077981 */ /* 0x000ea8000c1e1900 */
[----:B------:R-:W3:Y:S04]  /*04d0*/  LDG.E R12, desc[UR6][R2.64+-0x1c00] ;  /* 0xffe40006020c7981 */ /* 0x000ee8000c1e1900 */
        /* <DEDUP_REMOVED lines=13> */
[----:B------:R0:W5:Y:S01]  /*05b0*/  LDG.E R11, desc[UR6][R2.64+0x1c00] ;  /* 0x001c0006020b7981 */ /* 0x000162000c1e1900 */
[----:B------:R-:W-:-:S02]  /*05c0*/  HFMA2 R18, -RZ, RZ, 0.61474609375, 16.90625 ;  /* 0x38eb4c3aff127431 */ /* 0x000fc400000001ff */
[C---:B------:R-:W-:Y:S01]  /*05d0*/  FMUL R0, R14.reuse, 0.70710676908493041992 ;  /* 0x3f3504f30e007820 */ /* 0x040fe20000400000 */
[----:B------:R-:W-:Y:S01]  /*05e0*/  MOV R20, 0x3aae005b ;  /* 0x3aae005b00147802 */ /* 0x000fe20000000f00 */
[----:B------:R-:W-:Y:S01]  /*05f0*/  FMUL R14, R14, 0.5 ;  /* 0x3f0000000e0e7820 */ /* 0x000fe20000400000 */
[----:B------:R-:W-:Y:S01]  /*0600*/  UMOV UR4, 0x10 ;  /* 0x0000001000047882 */ /* 0x000fe20000000000 */
[C---:B------:R-:W-:Y:S01]  /*0610*/  FMUL R16, R0.reuse, R0 ;  /* 0x0000000000107220 */ /* 0x040fe20000400000 */
[----:B------:R-:W-:-:S04]  /*0620*/  FSETP.GE.AND P0, PT, |R0|, 1.0029599666595458984, PT ;  /* 0x3f8060fe0000780b */ /* 0x000fc80003f06200 */
[----:B------:R-:W-:Y:S02]  /*0630*/  FSEL R16, |R0|, R16, P0 ;  /* 0x0000001000107208 */ /* 0x000fe40000000200 */
[----:B------:R-:W-:Y:S02]  /*0640*/  FSEL R18, R18, 8.4834944573231041431e-05, P0 ;  /* 0x38b1e96a12127808 */ /* 0x000fe40000000000 */
[----:B------:R-:W-:-:S05]  /*0650*/  FSEL R20, -R20, -0.00082130916416645050049, P0 ;  /* 0xba574d2014147808 */ /* 0x000fca0000000100 */
[----:B------:R-:W-:Y:S01]  /*0660*/  FFMA R18, R16, R18, R20 ;  /* 0x0000001210127223 */ /* 0x000fe20000000014 */
[----:B------:R-:W-:-:S05]  /*0670*/  HFMA2 R20, -RZ, RZ, 1.0087890625, -0.000686168670654296875 ;  /* 0x3c09919fff147431 */ /* 0x000fca00000001ff */
[----:B------:R-:W-:-:S05]  /*0680*/  FSEL R20, R20, 0.0052134888246655464172, P0 ;  /* 0x3baad5ea14147808 */ /* 0x000fca0000000000 */
[----:B------:R-:W-:Y:S01]  /*0690*/  FFMA R18, R16, R18, R20 ;  /* 0x0000001210127223 */ /* 0x000fe20000000014 */
[----:B------:R-:W-:-:S04]  /*06a0*/  MOV R20, 0x3d24d99a ;  /* 0x3d24d99a00147802 */ /* 0x000fc80000000f00 */
[----:B------:R-:W-:-:S05]  /*06b0*/  FSEL R20, -R20, -0.026868773624300956726, P0 ;  /* 0xbcdc1be714147808 */ /* 0x000fca0000000100 */
[----:B------:R-:W-:Y:S01]  /*06c0*/  FFMA R18, R16, R18, R20 ;  /* 0x0000001210127223 */ /* 0x000fe20000000014 */
[----:B------:R-:W-:-:S05]  /*06d0*/  HFMA2 R20, -RZ, RZ, 1.5341796875, 81.5625 ;  /* 0x3e235519ff147431 */ /* 0x000fca00000001ff */
[----:B------:R-:W-:-:S05]  /*06e0*/  FSEL R20, R20, 0.11284004896879196167, P0 ;  /* 0x3de718af14147808 */ /* 0x000fca0000000000 */
[----:B------:R-:W-:Y:S01]  /*06f0*/  FFMA R18, R16, R18, R20 ;  /* 0x0000001210127223 */ /* 0x000fe20000000014 */
[----:B------:R-:W-:-:S04]  /*0700*/  MOV R20, 0x3f69b4f9 ;  /* 0x3f69b4f900147802 */ /* 0x000fc80000000f00 */
[----:B------:R-:W-:-:S05]  /*0710*/  FSEL R20, R20, -0.37612664699554443359, P0 ;  /* 0xbec093ac14147808 */ /* 0x000fca0000000000 */
[----:B------:R-:W-:Y:S01]  /*0720*/  FFMA R18, R16, R18, R20 ;  /* 0x0000001210127223 */ /* 0x000fe20000000014 */
[----:B------:R-:W-:-:S05]  /*0730*/  HFMA2 R20, -RZ, RZ, 1.7822265625, 0.000185489654541015625 ;  /* 0x3f210a14ff147431 */ /* 0x000fca00000001ff */
[----:B------:R-:W-:-:S05]  /*0740*/  FSEL R20, R20, 0.12837915122509002686, P0 ;  /* 0x3e0375d314147808 */ /* 0x000fca0000000000 */
[C---:B------:R-:W-:Y:S01]  /*0750*/  FFMA R18, R16.reuse, R18, R20 ;  /* 0x0000001210127223 */ /* 0x040fe20000000014 */
[----:B------:R-:W-:-:S05]  /*0760*/  FSEL R16, -R16, R0, P0 ;  /* 0x0000000010107208 */ /* 0x000fca0000000100 */
[----:B------:R-:W-:-:S04]  /*0770*/  FFMA R16, R18, R16, R16 ;  /* 0x0000001012107223 */ /* 0x000fc80000000010 */
[----:B------:R-:W1:Y:S02]  /*0780*/  @P0 MUFU.EX2 R18, R16 ;  /* 0x0000001000120308 */ /* 0x000e640000000800 */
[----:B-1----:R-:W-:-:S05]  /*0790*/  @P0 FADD R18, -R18, 1 ;  /* 0x3f80000012120421 */ /* 0x002fca0000000100 */
[----:B------:R-:W-:Y:S02]  /*07a0*/  @P0 LOP3.LUT R16, R18, 0x80000000, R0, 0xb8, !PT ;  /* 0x8000000012100812 */ /* 0x000fe400078eb800 */
[----:B0-----:R-:W-:-:S03]  /*07b0*/  IADD3 R2, P0, PT, R2, 0x4000, RZ ;  /* 0x0000400002027810 */ /* 0x001fc60007f1e0ff */
[----:B------:R-:W-:Y:S01]  /*07c0*/  FADD R0, R16, 1 ;  /* 0x3f80000010007421 */ /* 0x000fe20000000000 */
[----:B------:R-:W-:-:S03]  /*07d0*/  IADD3.X R3, PT, PT, RZ, R3, RZ, P0, !PT ;  /* 0x00000003ff037210 */ /* 0x000fc600007fe4ff */
[----:B------:R-:W-:-:S04]  /*07e0*/  FMUL R0, R0, R14 ;  /* 0x0000000e00007220 */ /* 0x000fc80000400000 */
[----:B--2---:R-:W-:-:S04]  /*07f0*/  FFMA R7, R0, R7, RZ ;  /* 0x0000000700077223 */ /* 0x004fc800000000ff */
[----:B---3--:R-:W-:-:S04]  /*0800*/  FFMA R7, R0, R12, R7 ;  /* 0x0000000c00077223 */ /* 0x008fc80000000007 */
[----:B----4-:R-:W-:-:S04]  /*0810*/  FFMA R7, R0, R10, R7 ;  /* 0x0000000a00077223 */ /* 0x010fc80000000007 */
[----:B-----5:R-:W-:-:S04]  /*0820*/  FFMA R7, R0, R8, R7 ;  /* 0x0000000800077223 */ /* 0x020fc80000000007 */
        /* <DEDUP_REMOVED lines=11> */
[----:B------:R-:W-:-:S07]  /*08e0*/  FFMA R17, R0, R11, R6 ;  /* 0x0000000b00117223 */ /* 0x000fce0000000006 */
.L_x_92:
        /* <DEDUP_REMOVED lines=21> */
[----:B------:R-:W2:Y:S01]  /*0a40*/  LDG.E R17, desc[UR6][R2.64+0x3000] ;  /* 0x0030000602117981 */ /* 0x000ea2000c1e1900 */
[----:B---3--:R-:W-:-:S03]  /*0a50*/  FFMA R22, R0, R22, R19 ;  /* 0x0000001600167223 */ /* 0x008fc60000000013 */
[----:B------:R-:W3:Y:S01]  /*0a60*/  LDG.E R19, desc[UR6][R2.64+0x3400] ;  /* 0x0034000602137981 */ /* 0x000ee2000c1e1900 */
[----:B----4-:R-:W-:-:S03]  /*0a70*/  FFMA R22, R0, R21, R22 ;  /* 0x0000001500167223 */ /* 0x010fc60000000016 */
[----:B------:R-:W4:Y:S01]  /*0a80*/  LDG.E R21, desc[UR6][R2.64+0x3800] ;  /* 0x0038000602157981 */ /* 0x000f22000c1e1900 */
[----:B-----5:R-:W-:-:S03]  /*0a90*/  FFMA R22, R0, R23, R22 ;  /* 0x0000001700167223 */ /* 0x020fc60000000016 */
[----:B------:R-:W5:Y:S01]  /*0aa0*/  LDG.E R23, desc[UR6][R2.64+0x3c00] ;  /* 0x003c000602177981 */ /* 0x000f62000c1e1900 */
[----:B------:R-:W-:-:S03]  /*0ab0*/  FFMA R22, R0, R25, R22 ;  /* 0x0000001900167223 */ /* 0x000fc60000000016 */
        /* <DEDUP_REMOVED lines=135> */
[----:B------:R-:W-:Y:S06]  /*1330*/  BRA.U UP0, `(.L_x_92) ;  /* 0xfffffff5006c7547 */ /* 0x000fec000b83ffff */
[----:B------:R-:W0:Y:S01]  /*1340*/  LDC.64 R2, c[0x0][0x398] ;  /* 0x0000e600ff027b82 */ /* 0x000e220000000a00 */
[----:B------:R-:W-:-:S05]  /*1350*/  LEA R5, R5, R4, 0x8 ;  /* 0x0000000405057211 */ /* 0x000fca00078e40ff */
[----:B0-----:R-:W-:-:S05]  /*1360*/  IMAD.WIDE.U32 R2, R5, 0x4, R2 ;  /* 0x0000000405027825 */ /* 0x001fca00078e0002 */
[----:B------:R-:W-:Y:S01]  /*1370*/  STG.E desc[UR6][R2.64], R17 ;  /* 0x0000001102007986 */ /* 0x000fe2000c101906 */
[----:B------:R-:W-:Y:S05]  /*1380*/  EXIT ;  /* 0x000000000000794d */ /* 0x000fea0003800000 */
.L_x_93:
        /* <DEDUP_REMOVED lines=15> */
.L_x_111:


//--------------------- .text._Z6linearPKfS0_Pfi  --------------------------
	.section	.text._Z6linearPKfS0_Pfi,"ax",@progbits
	.align	128
        .global         _Z6linearPKfS0_Pfi
        .type           _Z6linearPKfS0_Pfi,@function
        .size           _Z6linearPKfS0_Pfi,(.L_x_112 - _Z6linearPKfS0_Pfi)
        .other          _Z6linearPKfS0_Pfi,@"STO_CUDA_ENTRY STV_DEFAULT"
_Z6linearPKfS0_Pfi:
.text._Z6linearPKfS0_Pfi:
[----:B------:R-:W-:Y:S01]  /*0000*/  LDC R1, c[0x0][0x37c] ;  /* 0x0000df00ff017b82 */ /* 0x000fe20000000800 */
[----:B------:R-:W0:Y:S02]  /*0010*/  S2R R0, SR_TID.X ;  /* 0x0000000000007919 */ /* 0x000e240000002100 */
[----:B0-----:R-:W-:-:S13]  /*0020*/  ISETP.GT.U32.AND P0, PT, R0, 0xff, PT ;  /* 0x000000ff0000780c */ /* 0x001fda0003f04070 */
[----:B------:R-:W-:Y:S05]  /*0030*/  @P0 EXIT ;  /* 0x000000000000094d */ /* 0x000fea0003800000 */
[----:B------:R-:W0:Y:S01]  /*0040*/  S2R R7, SR_CTAID.X ;  /* 0x0000000000077919 */ /* 0x000e220000002500 */
[----:B------:R-:W0:Y:S01]  /*0050*/  LDC.64 R2, c[0x0][0x380] ;  /* 0x0000e000ff027b82 */ /* 0x000e220000000a00 */
[----:B------:R-:W-:Y:S01]  /*0060*/  HFMA2 R10, -RZ, RZ, 0, 0 ;  /* 0x00000000ff0a7431 */ /* 0x000fe200000001ff */
[----:B------:R-:W1:Y:S01]  /*0070*/  LDCU.64 UR6, c[0x0][0x358] ;  /* 0x00006b00ff0677ac */ /* 0x000e620008000a00 */
[----:B------:R-:W-:-:S05]  /*0080*/  UMOV UR4, URZ ;  /* 0x000000ff00047c82 */ /* 0x000fca0008000000 */
[----:B------:R-:W2:Y:S01]  /*0090*/  LDC.64 R4, c[0x0][0x388] ;  /* 0x0000e200ff047b82 */ /* 0x000ea20000000a00 */
[----:B0-----:R-:W-:-:S04]  /*00a0*/  IMAD.WIDE.U32 R2, R7, 0x400, R2 ;  /* 0x0000040007027825 */ /* 0x001fc800078e0002 */
[----:B--2---:R-:W-:Y:S01]  /*00b0*/  IMAD.WIDE.U32 R4, R0, 0x4, R4 ;  /* 0x0000000400047825 */ /* 0x004fe200078e0004 */
[----:B------:R-:W-:Y:S02]  /*00c0*/  IADD3 R8, P0, PT, R2, 0x20, RZ ;  /* 0x0000002002087810 */ /* 0x000fe40007f1e0ff */
[----:B------:R-:W-:Y:S02]  /*00d0*/  IADD3 R2, P1, PT, R4, 0x2000, RZ ;  /* 0x0000200004027810 */ /* 0x000fe40007f3e0ff */
[----:B------:R-:W-:Y:S02]  /*00e0*/  IADD3.X R11, PT, PT, RZ, R3, RZ, P0, !PT ;  /* 0x00000003ff0b7210 */ /* 0x000fe400007fe4ff */
[----:B-1----:R-:W-:-:S09]  /*00f0*/  IADD3.X R3, PT, PT, RZ, R5, RZ, P1, !PT ;  /* 0x00000005ff037210 */ /* 0x002fd20000ffe4ff */
.L_x_94:
[----:B------:R-:W-:Y:S01]  /*0100*/  MOV R4, R8 ;  /* 0x0000000800047202 */ /* 0x000fe20000000f00 */
[----:B------:R-:W2:Y:S01]  /*0110*/  LDG.E R12, desc[UR6][R2.64+-0x2000] ;  /* 0xffe00006020c7981 */ /* 0x000ea2000c1e1900 */
[----:B------:R-:W-:-:S03]  /*0120*/  MOV R5, R11 ;  /* 0x0000000b00057202 */ /* 0x000fc60000000f00 */
[----:B------:R-:W3:Y:S04]  /*0130*/  LDG.E R26, desc[UR6][R2.64+-0x1c00] ;  /* 0xffe40006021a7981 */ /* 0x000ee8000c1e1900 */
[----:B------:R-:W2:Y:S04]  /*0140*/  LDG.E R13, desc[UR6][R4.64+-0x20] ;  /* 0xffffe006040d7981 */ /* 0x000ea8000c1e1900 */
        /* <DEDUP_REMOVED lines=19> */
[----:B------:R-:W3:Y:S04]  /*0280*/  LDG.E R10, desc[UR6][R4.64+0x8] ;  /* 0x00000806040a7981 */ /* 0x000ee8000c1e1900 */
[----:B------:R-:W3:Y:S01]  /*0290*/  LDG.E R13, desc[UR6][R2.64+0x800] ;  /* 0x00080006020d7981 */ /* 0x000ee2000c1e1900 */
[----:B----4-:R-:W-:-:S03]  /*02a0*/  FFMA R24, R18, R21, R27 ;  /* 0x0000001512187223 */ /* 0x010fc6000000001b */
[----:B------:R-:W4:Y:S04]  /*02b0*/  LDG.E R18, desc[UR6][R4.64+0xc] ;  /* 0x00000c0604127981 */ /* 0x000f28000c1e1900 */
[----:B------:R-:W4:Y:S01]  /*02c0*/  LDG.E R21, desc[UR6][R2.64+0xc00] ;  /* 0x000c000602157981 */ /* 0x000f22000c1e1900 */
[----:B-----5:R-:W-:-:S03]  /*02d0*/  FFMA R27, R23, R20, R24 ;  /* 0x00000014171b7223 */ /* 0x020fc60000000018 */
[----:B------:R-:W5:Y:S04]  /*02e0*/  LDG.E R20, desc[UR6][R4.64+0x10] ;  /* 0x0000100604147981 */ /* 0x000f68000c1e1900 */
[----:B------:R-:W5:Y:S01]  /*02f0*/  LDG.E R23, desc[UR6][R2.64+0x1000] ;  /* 0x0010000602177981 */ /* 0x000f62000c1e1900 */
        /* <DEDUP_REMOVED lines=8> */
[----:B------:R0:W5:Y:S01]  /*0380*/  LDG.E R9, desc[UR6][R2.64+0x1c00] ;  /* 0x001c000602097981 */ /* 0x000162000c1e1900 */
[----:B------:R-:W-:-:S04]  /*0390*/  FFMA R11, R11, R8, R24 ;  /* 0x000000080b0b7223 */ /* 0x000fc80000000018 */
[----:B------:R-:W-:Y:S01]  /*03a0*/  FFMA R11, R14, R17, R11 ;  /* 0x000000110e0b7223 */ /* 0x000fe2000000000b */
[----:B------:R-:W-:-:S04]  /*03b0*/  UIADD3 UR4, UPT, UPT, UR4, 0x10, URZ ;  /* 0x0000001004047890 */ /* 0x000fc8000fffe0ff */
[----:B------:R-:W-:Y:S01]  /*03c0*/  UISETP.NE.AND UP0, UPT, UR4, 0x100, UPT ;  /* 0x000001000400788c */ /* 0x000fe2000bf05270 */
[----:B------:R-:W-:Y:S02]  /*03d0*/  IADD3 R8, P0, PT, R4, 0x40, RZ ;  /* 0x0000004004087810 */ /* 0x000fe40007f1e0ff */
[----:B0-----:R-:W-:-:S04]  /*03e0*/  IADD3 R2, P1, PT, R2, 0x4000, RZ ;  /* 0x0000400002027810 */ /* 0x001fc80007f3e0ff */
[----:B------:R-:W-:Y:S01]  /*03f0*/  IADD3.X R3, PT, PT, RZ, R3, RZ, P1, !PT ;  /* 0x00000003ff037210 */ /* 0x000fe20000ffe4ff */
[----:B--2---:R-:W-:-:S04]  /*0400*/  FFMA R11, R12, R15, R11 ;  /* 0x0000000f0c0b7223 */ /* 0x004fc8000000000b */
[----:B---3--:R-:W-:-:S04]  /*0410*/  FFMA R11, R10, R13, R11 ;  /* 0x0000000d0a0b7223 */ /* 0x008fc8000000000b */
[----:B----4-:R-:W-:-:S04]  /*0420*/  FFMA R11, R18, R21, R11 ;  /* 0x00000015120b7223 */ /* 0x010fc8000000000b */
[----:B-----5:R-:W-:-:S04]  /*0430*/  FFMA R11, R20, R23, R11 ;  /* 0x00000017140b7223 */ /* 0x020fc8000000000b */
[----:B------:R-:W-:Y:S01]  /*0440*/  FFMA R22, R22, R25, R11 ;  /* 0x0000001916167223 */ /* 0x000fe2000000000b */
[----:B------:R-:W-:-:S03]  /*0450*/  IADD3.X R11, PT, PT, RZ, R5, RZ, P0, !PT ;  /* 0x00000005ff0b7210 */ /* 0x000fc600007fe4ff */
        /* <DEDUP_REMOVED lines=8> */
.L_x_95:
        /* <DEDUP_REMOVED lines=10> */
.L_x_112:


//--------------------- .text._Z7ln_featPf        --------------------------
	.section	.text._Z7ln_featPf,"ax",@progbits
	.align	128
        .global         _Z7ln_featPf
        .type           _Z7ln_featPf,@function
        .size           _Z7ln_featPf,(.L_x_113 - _Z7ln_featPf)
        .other          _Z7ln_featPf,@"STO_CUDA_ENTRY STV_DEFAULT"
_Z7ln_featPf:
.text._Z7ln_featPf:
[----:B------:R-:W-:Y:S08]  /*0000*/  LDC R1, c[0x0][0x37c] ;  /* 0x0000df00ff017b82 */ /* 0x000ff00000000800 */
[----:B------:R-:W0:Y:S01]  /*0010*/  S2UR UR4, SR_CTAID.X ;  /* 0x00000000000479c3 */ /* 0x000e220000002500 */
[----:B------:R-:W0:Y:S01]  /*0020*/  LDCU.64 UR6, c[0x0][0x380] ;  /* 0x00007000ff0677ac */ /* 0x000e220008000a00 */
[----:B------:R-:W-:Y:S01]  /*0030*/  HFMA2 R0, -RZ, RZ, 0, 0 ;  /* 0x00000000ff007431 */ /* 0x000fe200000001ff */
[----:B------:R-:W1:Y:S01]  /*0040*/  LDCU.64 UR8, c[0x0][0x358] ;  /* 0x00006b00ff0877ac */ /* 0x000e620008000a00 */
[----:B0-----:R-:W-:-:S04]  /*0050*/  UIMAD.WIDE.U32 UR6, UR4, 0x400, UR6 ;  /* 0x00000400040678a5 */ /* 0x001fc8000f8e0006 */
[----:B------:R-:W-:-:S04]  /*0060*/  UIADD3 UR4, UP0, UPT, UR6, 0x40, URZ ;  /* 0x0000004006047890 */ /* 0x000fc8000ff1e0ff */
[----:B------:R-:W-:Y:S02]  /*0070*/  UIADD3.X UR5, UPT, UPT, URZ, UR7, URZ, UP0, !UPT ;  /* 0x00000007ff057290 */ /* 0x000fe400087fe4ff */
[----:B------:R-:W-:Y:S01]  /*0080*/  MOV R2, UR4 ;  /* 0x0000000400027c02 */ /* 0x000fe20008000f00 */
[----:B------:R-:W-:-:S03]  /*0090*/  UMOV UR4, URZ ;  /* 0x000000ff00047c82 */ /* 0x000fc60008000000 */
[----:B-1----:R-:W-:-:S07]  /*00a0*/  MOV R3, UR5 ;  /* 0x0000000500037c02 */ /* 0x002fce0008000f00 */
.L_x_96:
        /* <DEDUP_REMOVED lines=23> */
[----:B--2---:R-:W-:-:S03]  /*0220*/  FADD R0, R21, R0 ;  /* 0x0000000015007221 */ /* 0x004fc60000000000 */
[----:B------:R-:W2:Y:S01]  /*0230*/  LDG.E R21, desc[UR8][R2.64+0x1c] ;  /* 0x00001c0802157981 */ /* 0x000ea2000c1e1900 */
[----:B---3--:R-:W-:-:S03]  /*0240*/  FADD R27, R0, R27 ;  /* 0x0000001b001b7221 */ /* 0x008fc60000000000 */
[----:B------:R-:W3:Y:S01]  /*0250*/  LDG.E R0, desc[UR8][R2.64+0x20] ;  /* 0x0000200802007981 */ /* 0x000ee2000c1e1900 */
[----:B----4-:R-:W-:-:S03]  /*0260*/  FADD R26, R27, R22 ;  /* 0x000000161b1a7221 */ /* 0x010fc60000000000 */
[----:B------:R-:W4:Y:S01]  /*0270*/  LDG.E R22, desc[UR8][R2.64+0x24] ;  /* 0x0000240802167981 */ /* 0x000f22000c1e1900 */
[----:B-----5:R-:W-:-:S03]  /*0280*/  FADD R26, R26, R23 ;  /* 0x000000171a1a7221 */ /* 0x020fc60000000000 */
[----:B------:R-:W5:Y:S01]  /*0290*/  LDG.E R23, desc[UR8][R2.64+0x28] ;  /* 0x0000280802177981 */ /* 0x000f62000c1e1900 */
[----:B------:R-:W-:-:S03]  /*02a0*/  FADD R27, R26, R25 ;  /* 0x000000191a1b7221 */ /* 0x000fc60000000000 */
        /* <DEDUP_REMOVED lines=8> */
[----:B------:R0:W5:Y:S01]  /*0330*/  LDG.E R5, desc[UR8][R2.64+0x3c] ;  /* 0x00003c0802057981 */ /* 0x000162000c1e1900 */
[----:B------:R-:W-:Y:S01]  /*0340*/  UIADD3 UR4, UPT, UPT, UR4, 0x20, URZ ;  /* 0x0000002004047890 */ /* 0x000fe2000fffe0ff */
[----:B------:R-:W-:-:S03]  /*0350*/  FADD R4, R27, R4 ;  /* 0x000000041b047221 */ /* 0x000fc60000000000 */
[----:B------:R-:W-:Y:S01]  /*0360*/  UISETP.NE.AND UP0, UPT, UR4, 0x100, UPT ;  /* 0x000001000400788c */ /* 0x000fe2000bf05270 */
[----:B------:R-:W-:-:S04]  /*0370*/  FADD R19, R4, R19 ;  /* 0x0000001304137221 */ /* 0x000fc80000000000 */
[----:B------:R-:W-:Y:S01]  /*0380*/  FADD R18, R19, R18 ;  /* 0x0000001213127221 */ /* 0x000fe20000000000 */
[----:B0-----:R-:W-:-:S03]  /*0390*/  IADD3 R2, P0, PT, R2, 0x80, RZ ;  /* 0x0000008002027810 */ /* 0x001fc60007f1e0ff */
[----:B------:R-:W-:Y:S01]  /*03a0*/  FADD R17, R18, R17 ;  /* 0x0000001112117221 */ /* 0x000fe20000000000 */
[----:B------:R-:W-:-:S03]  /*03b0*/  IADD3.X R3, PT, PT, RZ, R3, RZ, P0, !PT ;  /* 0x00000003ff037210 */ /* 0x000fc600007fe4ff */
[----:B------:R-:W-:-:S04]  /*03c0*/  FADD R16, R17, R16 ;  /* 0x0000001011107221 */ /* 0x000fc80000000000 */
        /* <DEDUP_REMOVED lines=9> */
[----:B--2---:R-:W-:-:S04]  /*0460*/  FADD R21, R8, R21 ;  /* 0x0000001508157221 */ /* 0x004fc80000000000 */
[----:B---3--:R-:W-:-:S04]  /*0470*/  FADD R21, R21, R0 ;  /* 0x0000000015157221 */ /* 0x008fc80000000000 */
[----:B----4-:R-:W-:-:S04]  /*0480*/  FADD R22, R21, R22 ;  /* 0x0000001615167221 */ /* 0x010fc80000000000 */
[----:B-----5:R-:W-:-:S04]  /*0490*/  FADD R22, R22, R23 ;  /* 0x0000001716167221 */ /* 0x020fc80000000000 */
[----:B------:R-:W-:-:S04]  /*04a0*/  FADD R25, R22, R25 ;  /* 0x0000001916197221 */ /* 0x000fc80000000000 */
[----:B------:R-:W-:-:S04]  /*04b0*/  FADD R25, R25, R24 ;  /* 0x0000001819197221 */ /* 0x000fc80000000000 */
[----:B------:R-:W-:-:S04]  /*04c0*/  FADD R25, R25, R20 ;  /* 0x0000001419197221 */ /* 0x000fc80000000000 */
[----:B------:R-:W-:-:S04]  /*04d0*/  FADD R6, R25, R6 ;  /* 0x0000000619067221 */ /* 0x000fc80000000000 */
[----:B------:R-:W-:Y:S01]  /*04e0*/  FADD R0, R6, R5 ;  /* 0x0000000506007221 */ /* 0x000fe20000000000 */
[----:B------:R-:W-:Y:S06]  /*04f0*/  BRA.U UP0, `(.L_x_96) ;  /* 0xfffffff900ec7547 */ /* 0x000fec000b83ffff */
[----:B------:R-:W-:Y:S01]  /*0500*/  UIADD3 UR4, UP0, UPT, UR6, 0x20, URZ ;  /* 0x0000002006047890 */ /* 0x000fe2000ff1e0ff */
[----:B------:R-:W-:-:S03]  /*0510*/  HFMA2 R7, -RZ, RZ, 0, 0 ;  /* 0x00000000ff077431 */ /* 0x000fc600000001ff */
[----:B------:R-:W-:Y:S02]  /*0520*/  UIADD3.X UR6, UPT, UPT, URZ, UR7, URZ, UP0, !UPT ;  /* 0x00000007ff067290 */ /* 0x000fe400087fe4ff */
[----:B------:R-:W-:Y:S02]  /*0530*/  MOV R4, UR4 ;  /* 0x0000000400047c02 */ /* 0x000fe40008000f00 */
[----:B------:R-:W-:Y:S01]  /*0540*/  MOV R2, UR4 ;  /* 0x0000000400027c02 */ /* 0x000fe20008000f00 */
[----:B------:R-:W-:Y:S01]  /*0550*/  UMOV UR4, URZ ;  /* 0x000000ff00047c82 */ /* 0x000fe20008000000 */
[----:B------:R-:W-:Y:S02]  /*0560*/  MOV R5, UR6 ;  /* 0x0000000600057c02 */ /* 0x000fe40008000f00 */
[----:B------:R-:W-:-:S07]  /*0570*/  MOV R3, UR6 ;  /* 0x0000000600037c02 */ /* 0x000fce0008000f00 */
.L_x_97:
        /* <DEDUP_REMOVED lines=20> */
[----:B--2---:R-:W-:-:S03]  /*06c0*/  FFMA R22, R0, -0.00390625, R9 ;  /* 0xbb80000000167823 */ /* 0x004fc60000000009 */
[----:B------:R-:W2:Y:S01]  /*06d0*/  LDG.E R9, desc[UR8][R2.64+0x30] ;  /* 0x0000300802097981 */ /* 0x000ea2000c1e1900 */
[----:B------:R-:W-:Y:S01]  /*06e0*/  FFMA R7, R22, R22, R7 ;  /* 0x0000001616077223 */ /* 0x000fe20000000007 */
[----:B---3--:R-:W-:-:S04]  /*06f0*/  FFMA R24, R0, -0.00390625, R24 ;  /* 0xbb80000000187823 */ /* 0x008fc80000000018 */
[----:B------:R-:W-:Y:S02]  /*0700*/  FFMA R24, R24, R24, R7 ;  /* 0x0000001818187223 */ /* 0x000fe40000000007 */
[----:B------:R-:W3:Y:S01]  /*0710*/  LDG.E R7, desc[UR8][R2.64+0x34] ;  /* 0x0000340802077981 */ /* 0x000ee2000c1e1900 */
[C---:B----4-:R-:W-:Y:S01]  /*0720*/  FFMA R6, R0.reuse, -0.00390625, R6 ;  /* 0xbb80000000067823 */ /* 0x050fe20000000006 */
[----:B-----5:R-:W-:-:S03]  /*0730*/  FFMA R10, R0, -0.00390625, R10 ;  /* 0xbb800000000a7823 */ /* 0x020fc6000000000a */
[----:B------:R-:W-:Y:S02]  /*0740*/  FFMA R24, R6, R6, R24 ;  /* 0x0000000606187223 */ /* 0x000fe40000000018 */
[----:B------:R-:W4:Y:S02]  /*0750*/  LDG.E R6, desc[UR8][R2.64+0x38] ;  /* 0x0000380802067981 */ /* 0x000f24000c1e1900 */
[----:B------:R-:W-:Y:S02]  /*0760*/  FFMA R24, R10, R10, R24 ;  /* 0x0000000a0a187223 */ /* 0x000fe40000000018 */
[----:B------:R-:W5:Y:S01]  /*0770*/  LDG.E R10, desc[UR8][R2.64+0x3c] ;  /* 0x00003c08020a7981 */ /* 0x000f62000c1e1900 */
[C---:B------:R-:W-:Y:S01]  /*0780*/  FFMA R18, R0.reuse, -0.00390625, R18 ;  /* 0xbb80000000127823 */ /* 0x040fe20000000012 */
[----:B------:R-:W-:-:S03]  /*0790*/  FFMA R20, R0, -0.00390625, R20 ;  /* 0xbb80000000147823 */ /* 0x000fc60000000014 */
[----:B------:R-:W-:Y:S01]  /*07a0*/  FFMA R24, R18, R18, R24 ;  /* 0x0000001212187223 */ /* 0x000fe20000000018 */
[----:B------:R-:W-:Y:S02]  /*07b0*/  FFMA R18, R0, -0.00390625, R16 ;  /* 0xbb80000000127823 */ /* 0x000fe40000000010 */
[----:B------:R-:W5:Y:S01]  /*07c0*/  LDG.E R16, desc[UR8][R2.64+0x40] ;  /* 0x0000400802107981 */ /* 0x000f62000c1e1900 */
[----:B------:R-:W-:Y:S01]  /*07d0*/  FFMA R24, R20, R20, R24 ;  /* 0x0000001414187223 */ /* 0x000fe20000000018 */
[C---:B------:R-:W-:Y:S01]  /*07e0*/  FFMA R14, R0.reuse, -0.00390625, R14 ;  /* 0xbb800000000e7823 */ /* 0x040fe2000000000e */
[----:B------:R-:W-:Y:S01]  /*07f0*/  FFMA R12, R0, -0.00390625, R12 ;  /* 0xbb800000000c7823 */ /* 0x000fe2000000000c */
[----:B------:R-:W5:Y:S01]  /*0800*/  LDG.E R20, desc[UR8][R2.64+0x48] ;  /* 0x0000480802147981 */ /* 0x000f62000c1e1900 */
[----:B------:R-:W-:-:S03]  /*0810*/  FFMA R24, R18, R18, R24 ;  /* 0x0000001212187223 */ /* 0x000fc60000000018 */
[----:B------:R-:W5:Y:S01]  /*0820*/  LDG.E R18, desc[UR8][R2.64+0x44] ;  /* 0x0000440802127981 */ /* 0x000f62000c1e1900 */
[----:B------:R-:W-:Y:S01]  /*0830*/  FFMA R24, R14, R14, R24 ;  /* 0x0000000e0e187223 */ /* 0x000fe20000000018 */
[----:B------:R-:W-:Y:S02]  /*0840*/  FFMA R8, R0, -0.00390625, R8 ;  /* 0xbb80000000087823 */ /* 0x000fe40000000008 */
[----:B------:R-:W5:Y:S01]  /*0850*/  LDG.E R14, desc[UR8][R2.64+0x4c] ;  /* 0x00004c08020e7981 */ /* 0x000f62000c1e1900 */
        /* <DEDUP_REMOVED lines=9> */
[----:B------:R-:W-:-:S03]  /*08f0*/  FFMA R24, R27, R27, R24 ;  /* 0x0000001b1b187223 */ /* 0x000fc60000000018 */
[----:B------:R-:W5:Y:S01]  /*0900*/  LDG.E R27, desc[UR8][R2.64+0x58] ;  /* 0x00005808021b7981 */ /* 0x000f62000c1e1900 */
[----:B------:R-:W-:Y:S01]  /*0910*/  FFMA R24, R25, R25, R24 ;  /* 0x0000001919187223 */ /* 0x000fe20000000018 */
[C---:B------:R-:W-:Y:S02]  /*0920*/  FFMA R23, R0.reuse, -0.00390625, R23 ;  /* 0xbb80000000177823 */ /* 0x040fe40000000017 */
[----:B------:R-:W5:Y:S01]  /*0930*/  LDG.E R25, desc[UR8][R2.64+0x5c] ;  /* 0x00005c0802197981 */ /* 0x000f62000c1e1900 */
[C---:B------:R-:W-:Y:S01]  /*0940*/  FFMA R21, R0.reuse, -0.00390625, R21 ;  /* 0xbb80000000157823 */ /* 0x040fe20000000015 */
[----:B------:R-:W-:Y:S02]  /*0950*/  FFMA R24, R23, R23, R24 ;  /* 0x0000001717187223 */ /* 0x000fe40000000018 */
[----:B------:R-:W5:Y:S01]  /*0960*/  LDG.E R23, desc[UR8][R2.64+0x60] ;  /* 0x0000600802177981 */ /* 0x000f62000c1e1900 */
[----:B------:R-:W-:Y:S01]  /*0970*/  FFMA R19, R0, -0.00390625, R19 ;  /* 0xbb80000000137823 */ /* 0x000fe20000000013 */
[----:B------:R-:W-:-:S02]  /*0980*/  FFMA R24, R21, R21, R24 ;  /* 0x0000001515187223 */ /* 0x000fc40000000018 */
[----:B------:R-:W5:Y:S01]  /*0990*/  LDG.E R21, desc[UR8][R2.64+0x64] ;  /* 0x0000640802157981 */ /* 0x000f62000c1e1900 */
[C---:B------:R-:W-:Y:S01]  /*09a0*/  FFMA R17, R0.reuse, -0.00390625, R17 ;  /* 0xbb80000000117823 */ /* 0x040fe20000000011 */
[----:B------:R-:W-:Y:S02]  /*09b0*/  FFMA R24, R19, R19, R24 ;  /* 0x0000001313187223 */ /* 0x000fe40000000018 */
        /* <DEDUP_REMOVED lines=9> */
[----:B------:R-:W5:Y:S02]  /*0a50*/  LDG.E R13, desc[UR8][R2.64+0x74] ;  /* 0x00007408020d7981 */ /* 0x000f64000c1e1900 */
[----:B------:R-:W-:Y:S02]  /*0a60*/  FFMA R24, R11, R11, R24 ;  /* 0x0000000b0b187223 */ /* 0x000fe40000000018 */
[----:B------:R-:W5:Y:S01]  /*0a70*/  LDG.E R11, desc[UR8][R2.64+0x78] ;  /* 0x00007808020b7981 */ /* 0x000f62000c1e1900 */
[----:B--2---:R-:W-:-:S04]  /*0a80*/  FFMA R9, R0, -0.00390625, R9 ;  /* 0xbb80000000097823 */ /* 0x004fc80000000009 */
[----:B------:R-:W-:Y:S02]  /*0a90*/  FFMA R24, R9, R9, R24 ;  /* 0x0000000909187223 */ /* 0x000fe40000000018 */
[----:B------:R-:W2:Y:S01]  /*0aa0*/  LDG.E R9, desc[UR8][R2.64+0x7c] ;  /* 0x00007c0802097981 */ /* 0x000ea2000c1e1900 */
[----:B---3--:R-:W-:-:S04]  /*0ab0*/  FFMA R7, R0, -0.00390625, R7 ;  /* 0xbb80000000077823 */ /* 0x008fc80000000007 */
[----:B------:R-:W-:Y:S02]  /*0ac0*/  FFMA R24, R7, R7, R24 ;  /* 0x0000000707187223 */ /* 0x000fe40000000018 */
[----:B------:R-:W3:Y:S01]  /*0ad0*/  LDG.E R7, desc[UR8][R2.64+0x80] ;  /* 0x0000800802077981 */ /* 0x000ee2000c1e1900 */
[----:B----4-:R-:W-:-:S04]  /*0ae0*/  FFMA R6, R0, -0.00390625, R6 ;  /* 0xbb80000000067823 */ /* 0x010fc80000000006 */
[----:B------:R-:W-:Y:S02]  /*0af0*/  FFMA R24, R6, R6, R24 ;  /* 0x0000000606187223 */ /* 0x000fe40000000018 */
[----:B------:R-:W4:Y:S01]  /*0b00*/  LDG.E R6, desc[UR8][R2.64+0x88] ;  /* 0x0000880802067981 */ /* 0x000f22000c1e1900 */
[----:B-----5:R-:W-:-:S04]  /*0b10*/  FFMA R10, R0, -0.00390625, R10 ;  /* 0xbb800000000a7823 */ /* 0x020fc8000000000a */
[----:B------:R-:W-:Y:S02]  /*0b20*/  FFMA R24, R10, R10, R24 ;  /* 0x0000000a0a187223 */ /* 0x000fe40000000018 */
[----:B------:R-:W5:Y:S01]  /*0b30*/  LDG.E R10, desc[UR8][R2.64+0x8c] ;  /* 0x00008c08020a7981 */ /* 0x000f62000c1e1900 */
[----:B------:R-:W-:-:S04]  /*0b40*/  FFMA R16, R0, -0.00390625, R16 ;  /* 0xbb80000000107823 */ /* 0x000fc80000000010 */
[----:B------:R-:W-:Y:S01]  /*0b50*/  FFMA R24, R16, R16, R24 ;  /* 0x0000001010187223 */ /* 0x000fe20000000018 */
[C---:B------:R-:W-:Y:S01]  /*0b60*/  FFMA R18, R0.reuse, -0.00390625, R18 ;  /* 0xbb80000000127823 */ /* 0x040fe20000000012 */
[----:B------:R-:W-:Y:S01]  /*0b70*/  FFMA R20, R0, -0.00390625, R20 ;  /* 0xbb80000000147823 */ /* 0x000fe20000000014 */
[----:B------:R-:W5:Y:S02]  /*0b80*/  LDG.E R16, desc[UR8][R2.64+0x90] ;  /* 0x0000900802107981 */ /* 0x000f64000c1e1900 */
[----:B------:R-:W-:Y:S01]  /*0b90*/  FFMA R24, R18, R18, R24 ;  /* 0x0000001212187223 */ /* 0x000fe20000000018 */
[----:B------:R-:W-:Y:S02]  /*0ba0*/  FFMA R18, R0, -0.00390625, R14 ;  /* 0xbb80000000127823 */ /* 0x000fe4000000000e */
[----:B------:R-:W5:Y:S01]  /*0bb0*/  LDG.E R14, desc[UR8][R2.64+0x94] ;  /* 0x00009408020e7981 */ /* 0x000f62000c1e1900 */
[----:B------:R-:W-:-:S03]  /*0bc0*/  FFMA R24, R20, R20, R24 ;  /* 0x0000001414187223 */ /* 0x000fc60000000018 */
[----:B------:R-:W5:Y:S01]  /*0bd0*/  LDG.E R20, desc[UR8][R2.64+0xd0] ;  /* 0x0000d00802147981 */ /* 0x000f62000c1e1900 */
[----:B------:R-:W-:Y:S01]  /*0be0*/  FFMA R24, R18, R18, R24 ;  /* 0x0000001212187223 */ /* 0x000fe20000000018 */
[----:B------:R-:W-:Y:S02]  /*0bf0*/  FFMA R18, R0, -0.00390625, R12 ;  /* 0xbb80000000127823 */ /* 0x000fe4000000000c */
[----:B------:R-:W5:Y:S02]  /*0c00*/  LDG.E R12, desc[UR8][R2.64+0x98] ;  /* 0x00009808020c7981 */ /* 0x000f64000c1e1900 */
[----:B------:R-:W-:Y:S01]  /*0c10*/  FFMA R24, R18, R18, R24 ;  /* 0x0000001212187223 */ /* 0x000fe20000000018 */
[----:B------:R-:W-:Y:S02]  /*0c20*/  FFMA R18, R0, -0.00390625, R29 ;  /* 0xbb80000000127823 */ /* 0x000fe4000000001d */
[----:B------:R-:W5:Y:S02]  /*0c30*/  LDG.E R29, desc[UR8][R2.64+0x9c] ;  /* 0x00009c08021d7981 */ /* 0x000f64000c1e1900 */
[----:B------:R-:W-:Y:S01]  /*0c40*/  FFMA R24, R18, R18, R24 ;  /* 0x0000001212187223 */ /* 0x000fe20000000018 */
[----:B------:R-:W-:-:S02]  /*0c50*/  FFMA R18, R0, -0.00390625, R27 ;  /* 0xbb80000000127823 */ /* 0x000fc4000000001b */
[----:B------:R-:W5:Y:S02]  /*0c60*/  LDG.E R27, desc[UR8][R2.64+0xa0] ;  /* 0x0000a008021b7981 */ /* 0x000f64000c1e1900 */
        /* <DEDUP_REMOVED lines=25> */
[----:B--2---:R-:W-:-:S02]  /*0e00*/  FFMA R18, R0, -0.00390625, R9 ;  /* 0xbb80000000127823 */ /* 0x004fc40000000009 */
[----:B------:R-:W2:Y:S02]  /*0e10*/  LDG.E R9, desc[UR8][R2.64+0xc4] ;  /* 0x0000c40802097981 */ /* 0x000ea4000c1e1900 */
[----:B------:R-:W-:Y:S01]  /*0e20*/  FFMA R24, R18, R18, R24 ;  /* 0x0000001212187223 */ /* 0x000fe20000000018 */
[----:B---3--:R-:W-:Y:S02]  /*0e30*/  FFMA R18, R0, -0.00390625, R7 ;  /* 0xbb80000000127823 */ /* 0x008fe40000000007 */
[----:B------:R-:W3:Y:S02]  /*0e40*/  LDG.E R7, desc[UR8][R2.64+0xc8] ;  /* 0x0000c80802077981 */ /* 0x000ee4000c1e1900 */
[----:B------:R-:W-:Y:S01]  /*0e50*/  FFMA R24, R18, R18, R24 ;  /* 0x0000001212187223 */ /* 0x000fe20000000018 */
[C---:B------:R-:W-:Y:S02]  /*0e60*/  FFMA R18, R0.reuse, -0.00390625, R8 ;  /* 0xbb80000000127823 */ /* 0x040fe40000000008 */
[----:B------:R-:W3:Y:S01]  /*0e70*/  LDG.E R8, desc[UR8][R2.64+0xcc] ;  /* 0x0000cc0802087981 */ /* 0x000ee2000c1e1900 */
[----:B----4-:R-:W-:Y:S01]  /*0e80*/  FFMA R6, R0, -0.00390625, R6 ;  /* 0xbb80000000067823 */ /* 0x010fe20000000006 */
[----:B------:R-:W-:-:S02]  /*0e90*/  FFMA R24, R18, R18, R24 ;  /* 0x0000001212187223 */ /* 0x000fc40000000018 */
[----:B------:R-:W4:Y:S02]  /*0ea0*/  LDG.E R18, desc[UR8][R2.64+0xd8] ;  /* 0x0000d80802127981 */ /* 0x000f24000c1e1900 */
[----:B------:R-:W-:Y:S02]  /*0eb0*/  FFMA R24, R6, R6, R24 ;  /* 0x0000000606187223 */ /* 0x000fe40000000018 */
[----:B------:R-:W4:Y:S01]  /*0ec0*/  LDG.E R6, desc[UR8][R2.64+0xd4] ;  /* 0x0000d40802067981 */ /* 0x000f22000c1e1900 */
[----:B-----5:R-:W-:-:S04]  /*0ed0*/  FFMA R10, R0, -0.00390625, R10 ;  /* 0xbb800000000a7823 */ /* 0x020fc8000000000a */
[----:B------:R-:W-:Y:S02]  /*0ee0*/  FFMA R24, R10, R10, R24 ;  /* 0x0000000a0a187223 */ /* 0x000fe40000000018 */
[----:B------:R0:W5:Y:S01]  /*0ef0*/  LDG.E R10, desc[UR8][R2.64+0xdc] ;  /* 0x0000dc08020a7981 */ /* 0x000162000c1e1900 */
[----:B------:R-:W-:-:S04]  /*0f00*/  FFMA R16, R0, -0.00390625, R16 ;  /* 0xbb80000000107823 */ /* 0x000fc80000000010 */
[----:B------:R-:W-:Y:S01]  /*0f10*/  FFMA R24, R16, R16, R24 ;  /* 0x0000001010187223 */ /* 0x000fe20000000018 */
        /* <DEDUP_REMOVED lines=24> */
[----:B------:R-:W-:Y:S01]  /*10a0*/  FFMA R20, R0, -0.00390625, R20 ;  /* 0xbb80000000147823 */ /* 0x000fe20000000014 */
[----:B------:R-:W-:-:S04]  /*10b0*/  UIADD3 UR4, UPT, UPT, UR4, 0x40, URZ ;  /* 0x0000004004047890 */ /* 0x000fc8000fffe0ff */
[----:B------:R-:W-:Y:S01]  /*10c0*/  UISETP.NE.AND UP0, UPT, UR4, 0x100, UPT ;  /* 0x000001000400788c */ /* 0x000fe2000bf05270 */
[----:B0-----:R-:W-:-:S04]  /*10d0*/  IADD3 R2, P0, PT, R2, 0x100, RZ ;  /* 0x0000010002027810 */ /* 0x001fc80007f1e0ff */
[----:B------:R-:W-:Y:S01]  /*10e0*/  IADD3.X R3, PT, PT, RZ, R3, RZ, P0, !PT ;  /* 0x00000003ff037210 */ /* 0x000fe200007fe4ff */
[----:B--2---:R-:W-:-:S04]  /*10f0*/  FFMA R12, R0, -0.00390625, R9 ;  /* 0xbb800000000c7823 */ /* 0x004fc80000000009 */
[----:B------:R-:W-:Y:S01]  /*1100*/  FFMA R27, R12, R12, R27 ;  /* 0x0000000c0c1b7223 */ /* 0x000fe2000000001b */
[----:B---3--:R-:W-:-:S04]  /*1110*/  FFMA R12, R0, -0.00390625, R7 ;  /* 0xbb800000000c7823 */ /* 0x008fc80000000007 */
[----:B------:R-:W-:Y:S01]  /*1120*/  FFMA R27, R12, R12, R27 ;  /* 0x0000000c0c1b7223 */ /* 0x000fe2000000001b */
[----:B------:R-:W-:-:S04]  /*1130*/  FFMA R8, R0, -0.00390625, R8 ;  /* 0xbb80000000087823 */ /* 0x000fc80000000008 */
[----:B------:R-:W-:-:S04]  /*1140*/  FFMA R27, R8, R8, R27 ;  /* 0x00000008081b7223 */ /* 0x000fc8000000001b */
[----:B------:R-:W-:Y:S01]  /*1150*/  FFMA R27, R20, R20, R27 ;  /* 0x00000014141b7223 */ /* 0x000fe2000000001b */
[C---:B----4-:R-:W-:Y:S01]  /*1160*/  FFMA R6, R0.reuse, -0.00390625, R6 ;  /* 0xbb80000000067823 */ /* 0x050fe20000000006 */
[----:B------:R-:W-:-:S03]  /*1170*/  FFMA R18, R0, -0.00390625, R18 ;  /* 0xbb80000000127823 */ /* 0x000fc60000000012 */
[----:B------:R-:W-:Y:S01]  /*1180*/  FFMA R27, R6, R6, R27 ;  /* 0x00000006061b7223 */ /* 0x000fe2000000001b */
[----:B-----5:R-:W-:-:S03]  /*1190*/  FFMA R10, R0, -0.00390625, R10 ;  /* 0xbb800000000a7823 */ /* 0x020fc6000000000a */
[----:B------:R-:W-:-:S04]  /*11a0*/  FFMA R27, R18, R18, R27 ;  /* 0x00000012121b7223 */ /* 0x000fc8000000001b */
[----:B------:R-:W-:Y:S01]  /*11b0*/  FFMA R7, R10, R10, R27 ;  /* 0x0000000a0a077223 */ /* 0x000fe2000000001b */
[----:B------:R-:W-:Y:S06]  /*11c0*/  BRA.U UP0, `(.L_x_97) ;  /* 0xfffffff100ec7547 */ /* 0x000fec000b83ffff */
[----:B------:R-:W-:Y:S01]  /*11d0*/  HFMA2 R2, -RZ, RZ, 0.9375, 0 ;  /* 0x3b800000ff027431 */ /* 0x000fe200000001ff */
[----:B------:R-:W-:-:S04]  /*11e0*/  UMOV UR4, URZ ;  /* 0x000000ff00047c82 */ /* 0x000fc80008000000 */
[----:B------:R-:W-:-:S05]  /*11f0*/  FFMA R7, R7, R2, 9.9999997473787516356e-06 ;  /* 0x3727c5ac07077423 */ /* 0x000fca0000000002 */
[----:B------:R-:W-:-:S13]  /*1200*/  FSETP.GEU.AND P0, PT, |R7|, 1.175494350822287508e-38, PT ;  /* 0x008000000700780b */ /* 0x000fda0003f0e200 */
[----:B------:R-:W-:-:S04]  /*1210*/  @!P0 FMUL R7, R7, 16777216 ;  /* 0x4b80000007078820 */ /* 0x000fc80000400000 */
[----:B------:R-:W0:Y:S02]  /*1220*/  MUFU.RSQ R6, R7 ;  /* 0x0000000700067308 */ /* 0x000e240000001400 */
[----:B0-----:R-:W-:-:S07]  /*1230*/  @!P0 FMUL R6, R6, 4096 ;  /* 0x4580000006068820 */ /* 0x001fce0000400000 */
.L_x_98:
[----:B------:R-:W-:Y:S02]  /*1240*/  MOV R2, R4 ;  /* 0x0000000400027202 */ /* 0x000fe40000000f00 */
[----:B------:R-:W-:-:S05]  /*1250*/  MOV R3, R5 ;  /* 0x0000000500037202 */ /* 0x000fca0000000f00 */
        /* <DEDUP_REMOVED lines=16> */
[----:B------:R-:W-:-:S04]  /*1360*/  UIADD3 UR4, UPT, UPT, UR4, 0x10, URZ ;  /* 0x0000001004047890 */ /* 0x000fc8000fffe0ff */
[----:B------:R-:W-:Y:S01]  /*1370*/  UISETP.NE.AND UP0, UPT, UR4, 0x100, UPT ;  /* 0x000001000400788c */ /* 0x000fe2000bf05270 */
[C---:B--2---:R-:W-:Y:S01]  /*1380*/  FFMA R25, R0.reuse, -0.00390625, R25 ;  /* 0xbb80000000197823 */ /* 0x044fe20000000019 */
[C---:B---3--:R-:W-:Y:S01]  /*1390*/  FFMA R27, R0.reuse, -0.00390625, R27 ;  /* 0xbb800000001b7823 */ /* 0x048fe2000000001b */
[C---:B----4-:R-:W-:Y:S01]  /*13a0*/  FFMA R29, R0.reuse, -0.00390625, R29 ;  /* 0xbb800000001d7823 */ /* 0x050fe2000000001d */
[C---:B-----5:R-:W-:Y:S01]  /*13b0*/  FFMA R8, R0.reuse, -0.00390625, R8 ;  /* 0xbb80000000087823 */ /* 0x060fe20000000008 */
[C---:B------:R-:W-:Y:S01]  /*13c0*/  FFMA R10, R0.reuse, -0.00390625, R10 ;  /* 0xbb800000000a7823 */ /* 0x040fe2000000000a */
        /* <DEDUP_REMOVED lines=8> */
[----:B------:R-:W-:Y:S01]  /*1450*/  FFMA R23, R0, -0.00390625, R23 ;  /* 0xbb80000000177823 */ /* 0x000fe20000000017 */
[C---:B------:R-:W-:Y:S01]  /*1460*/  FMUL R25, R6.reuse, R25 ;  /* 0x0000001906197220 */ /* 0x040fe20000400000 */
        /* <DEDUP_REMOVED lines=12> */
[----:B------:R-:W-:Y:S01]  /*1530*/  FMUL R23, R6, R23 ;  /* 0x0000001706177220 */ /* 0x000fe20000400000 */
[----:B------:R-:W-:Y:S04]  /*1540*/  STG.E desc[UR8][R2.64+-0x20], R25 ;  /* 0xffffe01902007986 */ /* 0x000fe8000c101908 */
        /* <DEDUP_REMOVED lines=12> */
[----:B------:R-:W-:Y:S01]  /*1610*/  STG.E desc[UR8][R2.64+0x1c], R23 ;  /* 0x00001c1702007986 */ /* 0x000fe2000c101908 */
[C---:B------:R-:W-:Y:S01]  /*1620*/  FFMA R4, R0.reuse, -0.00390625, R4 ;  /* 0xbb80000000047823 */ /* 0x040fe20000000004 */
[----:B------:R-:W-:-:S03]  /*1630*/  FFMA R5, R0, -0.00390625, R5 ;  /* 0xbb80000000057823 */ /* 0x000fc60000000005 */
[C---:B------:R-:W-:Y:S01]  /*1640*/  FMUL R4, R6.reuse, R4 ;  /* 0x0000000406047220 */ /* 0x040fe20000400000 */
[----:B------:R-:W-:-:S04]  /*1650*/  FMUL R5, R6, R5 ;  /* 0x0000000506057220 */ /* 0x000fc80000400000 */
[----:B------:R0:W-:Y:S04]  /*1660*/  STG.E desc[UR8][R2.64+-0x14], R4 ;  /* 0xffffec0402007986 */ /* 0x0001e8000c101908 */
[----:B------:R1:W-:Y:S01]  /*1670*/  STG.E desc[UR8][R2.64+-0x8], R5 ;  /* 0xfffff80502007986 */ /* 0x0003e2000c101908 */
[----:B0-----:R-:W-:-:S04]  /*1680*/  IADD3 R4, P0, PT, R2, 0x40, RZ ;  /* 0x0000004002047810 */ /* 0x001fc80007f1e0ff */
[----:B-1----:R-:W-:Y:S01]  /*1690*/  IADD3.X R5, PT, PT, RZ, R3, RZ, P0, !PT ;  /* 0x00000003ff057210 */ /* 0x002fe200007fe4ff */
[----:B------:R-:W-:Y:S08]  /*16a0*/  BRA.U UP0, `(.L_x_98) ;  /* 0xfffffff900e47547 */ /* 0x000ff0000b83ffff */
[----:B------:R-:W-:Y:S05]  /*16b0*/  EXIT ;  /* 0x000000000000794d */ /* 0x000fea0003800000 */
.L_x_99:
        /* <DEDUP_REMOVED lines=12> */
.L_x_113:


//--------------------- .text._Z6ln_tokPf         --------------------------
	.section	.text._Z6ln_tokPf,"ax",@progbits
	.align	128
        .global         _Z6ln_tokPf
        .type           _Z6ln_tokPf,@function
        .size           _Z6ln_tokPf,(.L_x_114 - _Z6ln_tokPf)
        .other          _Z6ln_tokPf,@"STO_CUDA_ENTRY STV_DEFAULT"
_Z6ln_tokPf:
.text._Z6ln_tokPf:
        /* <DEDUP_REMOVED lines=11> */
.L_x_100:
        /* <DEDUP_REMOVED lines=77> */
.L_x_101:
        /* <DEDUP_REMOVED lines=204> */
.L_x_102:
        /* <DEDUP_REMOVED lines=72> */
.L_x_103:
        /* <DEDUP_REMOVED lines=12> */
.L_x_114:


//--------------------- .text._Z7add_vecPfPKfi    --------------------------
	.section	.text._Z7add_vecPfPKfi,"ax",@progbits
	.align	128
        .global         _Z7add_vecPfPKfi
        .type           _Z7add_vecPfPKfi,@function
        .size           _Z7add_vecPfPKfi,(.L_x_115 - _Z7add_vecPfPKfi)
        .other          _Z7add_vecPfPKfi,@"STO_CUDA_ENTRY STV_DEFAULT"
_Z7add_vecPfPKfi:
.text._Z7add_vecPfPKfi:
[----:B------:R-:W-:Y:S01]  /*0000*/  LDC R1, c[0x0][0x37c] ;  /* 0x0000df00ff017b82 */ /* 0x000fe20000000800 */
[----:B------:R-:W0:Y:S01]  /*0010*/  S2R R7, SR_CTAID.X ;  /* 0x0000000000077919 */ /* 0x000e220000002500 */
[----:B------:R-:W1:Y:S01]  /*0020*/  LDCU UR4, c[0x0][0x390] ;  /* 0x00007200ff0477ac */ /* 0x000e620008000800 */
[----:B------:R-:W0:Y:S02]  /*0030*/  S2R R0, SR_TID.X ;  /* 0x0000000000007919 */ /* 0x000e240000002100 */
[----:B0-----:R-:W-:-:S04]  /*0040*/  LEA R7, R7, R0, 0x8 ;  /* 0x0000000007077211 */ /* 0x001fc800078e40ff */
[----:B-1----:R-:W-:-:S13]  /*0050*/  ISETP.GE.AND P0, PT, R7, UR4, PT ;  /* 0x0000000407007c0c */ /* 0x002fda000bf06270 */
[----:B------:R-:W-:Y:S05]  /*0060*/  @P0 EXIT ;  /* 0x000000000000094d */ /* 0x000fea0003800000 */
[----:B------:R-:W0:Y:S01]  /*0070*/  LDC.64 R2, c[0x0][0x388] ;  /* 0x0000e200ff027b82 */ /* 0x000e220000000a00 */
[----:B------:R-:W1:Y:S07]  /*0080*/  LDCU.64 UR4, c[0x0][0x358] ;  /* 0x00006b00ff0477ac */ /* 0x000e6e0008000a00 */
[----:B------:R-:W2:Y:S01]  /*0090*/  LDC.64 R4, c[0x0][0x380] ;  /* 0x0000e000ff047b82 */ /* 0x000ea20000000a00 */
[----:B0-----:R-:W-:-:S06]  /*00a0*/  IMAD.WIDE R2, R7, 0x4, R2 ;  /* 0x0000000407027825 */ /* 0x001fcc00078e0202 */
[----:B-1----:R-:W3:Y:S01]  /*00b0*/  LDG.E R2, desc[UR4][R2.64] ;  /* 0x0000000402027981 */ /* 0x002ee2000c1e1900 */
[----:B--2---:R-:W-:-:S05]  /*00c0*/  IMAD.WIDE R4, R7, 0x4, R4 ;  /* 0x0000000407047825 */ /* 0x004fca00078e0204 */
[----:B------:R-:W3:Y:S02]  /*00d0*/  LDG.E R7, desc[UR4][R4.64] ;  /* 0x0000000404077981 */ /* 0x000ee4000c1e1900 */
[----:B---3--:R-:W-:-:S05]  /*00e0*/  FADD R7, R2, R7 ;  /* 0x0000000702077221 */ /* 0x008fca0000000000 */
[----:B------:R-:W-:Y:S01]  /*00f0*/  STG.E desc[UR4][R4.64], R7 ;  /* 0x0000000704007986 */ /* 0x000fe2000c101904 */
[----:B------:R-:W-:Y:S05]  /*0100*/  EXIT ;  /* 0x000000000000794d */ /* 0x000fea0003800000 */
.L_x_104:
        /* <DEDUP_REMOVED lines=15> */
.L_x_115:


//--------------------- .nv.shared._Z4attnILi4096ELi16EEvPKfS1_S1_Pf --------------------------
	.section	.nv.shared._Z4attnILi4096ELi16EEvPKfS1_S1_Pf,"aw",@nobits
	.sectionflags	@""
	.align	16
	.zero		1024


//--------------------- .nv.shared.reserved.0     --------------------------
	.section	.nv.shared.reserved.0,"aw",@nobits
	.weak		__nv_reservedSMEM_offset_0_alias
	.size		__nv_reservedSMEM_offset_0_alias, 0, 64
	.other		__nv_reservedSMEM_offset_0_alias,@"STO_CUDA_RESERVED_SHARED STV_DEFAULT"
__nv_reservedSMEM_offset_0_alias:
	.zero		0
	.zero		64


//--------------------- .nv.shared._Z4attnILi16ELi4096EEvPKfS1_S1_Pf --------------------------
	.section	.nv.shared._Z4attnILi16ELi4096EEvPKfS1_S1_Pf,"aw",@nobits
	.sectionflags	@""
	.align	16
	.zero		1024


//--------------------- .nv.shared._Z4attnILi16ELi16EEvPKfS1_S1_Pf --------------------------
	.section	.nv.shared._Z4attnILi16ELi16EEvPKfS1_S1_Pf,"aw",@nobits
	.sectionflags	@""
	.align	16
	.zero		1024


//--------------------- .nv.shared._Z3mlpPKfS0_S0_Pf --------------------------
	.section	.nv.shared._Z3mlpPKfS0_S0_Pf,"aw",@nobits
	.sectionflags	@""
	.align	16
	.zero		1024


//--------------------- .nv.shared._Z6linearPKfS0_Pfi --------------------------
	.section	.nv.shared._Z6linearPKfS0_Pfi,"aw",@nobits
	.sectionflags	@""
	.align	16
	.zero		1024


//--------------------- .nv.shared._Z7ln_featPf   --------------------------
	.section	.nv.shared._Z7ln_featPf,"aw",@nobits
	.sectionflags	@""
	.align	16
	.zero		1024


//--------------------- .nv.shared._Z6ln_tokPf    --------------------------
	.section	.nv.shared._Z6ln_tokPf,"aw",@nobits
	.sectionflags	@""
	.align	16
	.zero		1024


//--------------------- .nv.shared._Z7add_vecPfPKfi --------------------------
	.section	.nv.shared._Z7add_vecPfPKfi,"aw",@nobits
	.sectionflags	@""
	.align	16
	.zero		1024


//--------------------- .nv.constant0._Z4attnILi4096ELi16EEvPKfS1_S1_Pf --------------------------
	.section	.nv.constant0._Z4attnILi4096ELi16EEvPKfS1_S1_Pf,"a",@progbits
	.sectionflags	@""
	.align	4
.nv.constant0._Z4attnILi4096ELi16EEvPKfS1_S1_Pf:
	.zero		928


//--------------------- .nv.constant0._Z4attnILi16ELi4096EEvPKfS1_S1_Pf --------------------------
	.section	.nv.constant0._Z4attnILi16ELi4096EEvPKfS1_S1_Pf,"a",@progbits
	.sectionflags	@""
	.align	4
.nv.constant0._Z4attnILi16ELi4096EEvPKfS1_S1_Pf:
	.zero		928


//--------------------- .nv.constant0._Z4attnILi16ELi16EEvPKfS1_S1_Pf --------------------------
	.section	.nv.constant0._Z4attnILi16ELi16EEvPKfS1_S1_Pf,"a",@progbits
	.sectionflags	@""
	.align	4
.nv.constant0._Z4attnILi16ELi16EEvPKfS1_S1_Pf:
	.zero		928


//--------------------- .nv.constant0._Z3mlpPKfS0_S0_Pf --------------------------
	.section	.nv.constant0._Z3mlpPKfS0_S0_Pf,"a",@progbits
	.sectionflags	@""
	.align	4
.nv.constant0._Z3mlpPKfS0_S0_Pf:
	.zero		928


//--------------------- .nv.constant0._Z6linearPKfS0_Pfi --------------------------
	.section	.nv.constant0._Z6linearPKfS0_Pfi,"a",@progbits
	.sectionflags	@""
	.align	4
.nv.constant0._Z6linearPKfS0_Pfi:
	.zero		924


//--------------------- .nv.constant0._Z7ln_featPf --------------------------
	.section	.nv.constant0._Z7ln_featPf,"a",@progbits
	.sectionflags	@""
	.align	4
.nv.constant0._Z7ln_featPf:
	.zero		904


//--------------------- .nv.constant0._Z6ln_tokPf --------------------------
	.section	.nv.constant0._Z6ln_tokPf,"a",@progbits
	.sectionflags	@""
	.align	4
.nv.constant0._Z6ln_tokPf:
	.zero		904


//--------------------- .nv.constant0._Z7add_vecPfPKfi --------------------------
	.section	.nv.constant0._Z7add_vecPfPKfi,"a",@progbits
	.sectionflags	@""
	.align	4
.nv.constant0._Z7add_vecPfPKfi:
	.zero		916


//--------------------- SYMBOLS --------------------------

	.type		.nv.reservedSmem.offset0,@object
	.size		.nv.reservedSmem.offset0,0x4
	.type		.nv.reservedSmem.cap,@object
	.size		.nv.reservedSmem.cap,0x4
